	.headerflags	@"EF_CUDA_TEXMODE_UNIFIED EF_CUDA_64BIT_ADDRESS EF_CUDA_SM86 EF_CUDA_VIRTUAL_SM(EF_CUDA_SM86)"
	.elftype	@"ET_EXEC"


//--------------------- .nv.info                  --------------------------
	.section	.nv.info,"",@"SHT_CUDA_INFO"
	.align	4


	//----- nvinfo : EIATTR_REGCOUNT
	.align		4
        /*0000*/ 	.byte	0x04, 0x2f
        /*0002*/ 	.short	(.L_1 - .L_0)
	.align		4
.L_0:
        /*0004*/ 	.word	index@(swiglu_fwd_kernel)
        /*0008*/ 	.word	0x000000ff


	//----- nvinfo : EIATTR_MAX_STACK_SIZE
	.align		4
.L_1:
        /*000c*/ 	.byte	0x04, 0x23
        /*000e*/ 	.short	(.L_3 - .L_2)
	.align		4
.L_2:
        /*0010*/ 	.word	index@(swiglu_fwd_kernel)
        /*0014*/ 	.word	0x00000000


	//----- nvinfo : EIATTR_MIN_STACK_SIZE
	.align		4
.L_3:
        /*0018*/ 	.byte	0x04, 0x12
        /*001a*/ 	.short	(.L_5 - .L_4)
	.align		4
.L_4:
        /*001c*/ 	.word	index@(swiglu_fwd_kernel)
        /*0020*/ 	.word	0x000000e0


	//----- nvinfo : EIATTR_FRAME_SIZE
	.align		4
.L_5:
        /*0024*/ 	.byte	0x04, 0x11
        /*0026*/ 	.short	(.L_7 - .L_6)
	.align		4
.L_6:
        /*0028*/ 	.word	index@(swiglu_fwd_kernel)
        /*002c*/ 	.word	0x000000e0
.L_7:


//--------------------- .nv.info.swiglu_fwd_kernel --------------------------
	.section	.nv.info.swiglu_fwd_kernel,"",@"SHT_CUDA_INFO"
	.align	4


	//----- nvinfo : EIATTR_CUDA_API_VERSION
	.align		4
        /*0000*/ 	.byte	0x04, 0x37
        /*0002*/ 	.short	(.L_9 - .L_8)
.L_8:
        /*0004*/ 	.word	0x0000007b


	//----- nvinfo : EIATTR_SW2861232_WAR
	.align		4
.L_9:
        /*0008*/ 	.byte	0x01, 0x35
	.zero		2


	//----- nvinfo : EIATTR_PARAM_CBANK
	.align		4
        /*000c*/ 	.byte	0x04, 0x0a
        /*000e*/ 	.short	(.L_11 - .L_10)
	.align		4
.L_10:
        /*0010*/ 	.word	index@(.nv.constant0.swiglu_fwd_kernel)
        /*0014*/ 	.short	0x0160
        /*0016*/ 	.short	0x001c


	//----- nvinfo : EIATTR_CBANK_PARAM_SIZE
	.align		4
.L_11:
        /*0018*/ 	.byte	0x03, 0x19
        /*001a*/ 	.short	0x001c


	//----- nvinfo : EIATTR_KPARAM_INFO
	.align		4
        /*001c*/ 	.byte	0x04, 0x17
        /*001e*/ 	.short	(.L_13 - .L_12)
.L_12:
        /*0020*/ 	.word	0x00000000
        /*0024*/ 	.short	0x0003
        /*0026*/ 	.short	0x0018
        /*0028*/ 	.byte	0x00, 0xf0, 0x11, 0x00


	//----- nvinfo : EIATTR_KPARAM_INFO
	.align		4
.L_13:
        /*002c*/ 	.byte	0x04, 0x17
        /*002e*/ 	.short	(.L_15 - .L_14)
.L_14:
        /*0030*/ 	.word	0x00000000
        /*0034*/ 	.short	0x0002
        /*0036*/ 	.short	0x0010
        /*0038*/ 	.byte	0x00, 0xf0, 0x21, 0x00


	//----- nvinfo : EIATTR_KPARAM_INFO
	.align		4
.L_15:
        /*003c*/ 	.byte	0x04, 0x17
        /*003e*/ 	.short	(.L_17 - .L_16)
.L_16:
        /*0040*/ 	.word	0x00000000
        /*0044*/ 	.short	0x0001
        /*0046*/ 	.short	0x0008
        /*0048*/ 	.byte	0x00, 0xf0, 0x21, 0x00


	//----- nvinfo : EIATTR_KPARAM_INFO
	.align		4
.L_17:
        /*004c*/ 	.byte	0x04, 0x17
        /*004e*/ 	.short	(.L_19 - .L_18)
.L_18:
        /*0050*/ 	.word	0x00000000
        /*0054*/ 	.short	0x0000
        /*0056*/ 	.short	0x0000
        /*0058*/ 	.byte	0x00, 0xf0, 0x21, 0x00


	//----- nvinfo : EIATTR_MAXREG_COUNT
	.align		4
.L_19:
        /*005c*/ 	.byte	0x03, 0x1b
        /*005e*/ 	.short	0x00ff


	//----- nvinfo : EIATTR_EXIT_INSTR_OFFSETS
	.align		4
        /*0060*/ 	.byte	0x04, 0x1c
        /*0062*/ 	.short	(.L_21 - .L_20)


	//   ....[0]....
.L_20:
        /*0064*/ 	.word	0x0000f4a0


	//   ....[1]....
        /*0068*/ 	.word	0x0000f4d0


	//----- nvinfo : EIATTR_MAX_THREADS
	.align		4
.L_21:
        /*006c*/ 	.byte	0x04, 0x05
        /*006e*/ 	.short	(.L_23 - .L_22)
.L_22:
        /*0070*/ 	.word	0x00000020
        /*0074*/ 	.word	0x00000001
        /*0078*/ 	.word	0x00000001
.L_23:


//--------------------- .nv.rel.action            --------------------------
	.section	.nv.rel.action,"",@"SHT_CUDA_RELOCINFO"
	.align	8
	.sectionentsize	8
        /*0000*/ 	.byte	0x73, 0x00, 0x00, 0x00, 0x00, 0x00, 0x00, 0x00, 0x00, 0x00, 0x00, 0x11, 0x25, 0x00, 0x05, 0x36


//--------------------- .nv.constant0.swiglu_fwd_kernel --------------------------
	.section	.nv.constant0.swiglu_fwd_kernel,"a",@progbits
	.align	4
.nv.constant0.swiglu_fwd_kernel:
	.zero		380


//--------------------- .text.swiglu_fwd_kernel   --------------------------
	.section	.text.swiglu_fwd_kernel,"ax",@progbits
	.sectioninfo	@"SHI_REGISTERS=255"
	.align	128
        .global         swiglu_fwd_kernel
        .type           swiglu_fwd_kernel,@function
        .size           swiglu_fwd_kernel,(.L_x_1 - swiglu_fwd_kernel)
        .other          swiglu_fwd_kernel,@"STO_CUDA_ENTRY STV_DEFAULT"
swiglu_fwd_kernel:
.text.swiglu_fwd_kernel:
[----:B------:R-:W-:-:S02]  /*0000*/  IMAD.MOV.U32 R1, RZ, RZ, c[0x0][0x28] ;  /* 0x00000a00ff017624 */ /* 0x000fc400078e00ff */
[----:B------:R-:W0:Y:S01]  /*0010*/  S2R R0, SR_TID.X ;  /* 0x0000000000007919 */ /* 0x000e220000002100 */
[----:B------:R-:W-:Y:S01]  /*0020*/  IMAD.MOV.U32 R186, RZ, RZ, 0x2 ;  /* 0x00000002ffba7424 */ /* 0x000fe200078e00ff */
[----:B------:R-:W-:Y:S01]  /*0030*/  ULDC.64 UR4, c[0x0][0x118] ;  /* 0x0000460000047ab9 */ /* 0x000fe20000000a00 */
[----:B------:R-:W-:Y:S01]  /*0040*/  IADD3 R1, R1, -0xe0, RZ ;  /* 0xffffff2001017810 */ /* 0x000fe20007ffe0ff */
[----:B------:R-:W1:Y:S01]  /*0050*/  S2R R3, SR_CTAID.X ;  /* 0x0000000000037919 */ /* 0x000e620000002500 */
[----:B0-----:R-:W-:-:S05]  /*0060*/  IMAD.SHL.U32 R0, R0, 0x8, RZ ;  /* 0x0000000800007824 */ /* 0x001fca00078e00ff */
[----:B------:R-:W-:-:S05]  /*0070*/  LOP3.LUT R0, R0, 0xf8, RZ, 0xc0, !PT ;  /* 0x000000f800007812 */ /* 0x000fca00078ec0ff */
[--C-:B-1----:R-:W-:Y:S01]  /*0080*/  IMAD R170, R3, 0x1000, R0.reuse ;  /* 0x0000100003aa7824 */ /* 0x102fe200078e0200 */
[----:B------:R-:W-:-:S03]  /*0090*/  PRMT R0, RZ, 0x7610, R0 ;  /* 0x00007610ff007816 */ /* 0x000fc60000000000 */
[C---:B------:R-:W-:Y:S01]  /*00a0*/  IMAD.WIDE R126, R170.reuse, R186, c[0x0][0x160] ;  /* 0x00005800aa7e7625 */ /* 0x040fe200078e02ba */
[----:B------:R-:W-:-:S13]  /*00b0*/  ISETP.GE.AND P0, PT, R170, c[0x0][0x178], PT ;  /* 0x00005e00aa007a0c */ /* 0x000fda0003f06270 */
[----:B------:R-:W2:Y:S01]  /*00c0*/  @!P0 LDG.E.U16 R0, [R126.64] ;  /* 0x000000047e008981 */ /* 0x000ea2000c1e1500 */
[----:B------:R-:W-:Y:S02]  /*00d0*/  IADD3 R7, R170, 0x1, RZ ;  /* 0x00000001aa077810 */ /* 0x000fe40007ffe0ff */
[----:B------:R-:W-:Y:S02]  /*00e0*/  PRMT R2, RZ, 0x7610, R2 ;  /* 0x00007610ff027816 */ /* 0x000fe40000000002 */
[----:B------:R-:W-:-:S13]  /*00f0*/  ISETP.GE.AND P5, PT, R7, c[0x0][0x178], PT ;  /* 0x00005e0007007a0c */ /* 0x000fda0003fa6270 */
[----:B------:R-:W3:Y:S01]  /*0100*/  @!P5 LDG.E.U16 R2, [R126.64+0x2] ;  /* 0x000002047e02d981 */ /* 0x000ee2000c1e1500 */
[----:B------:R-:W-:Y:S02]  /*0110*/  IADD3 R7, R170, 0x2, RZ ;  /* 0x00000002aa077810 */ /* 0x000fe40007ffe0ff */
[----:B------:R-:W-:Y:S02]  /*0120*/  PRMT R3, RZ, 0x7610, R3 ;  /* 0x00007610ff037816 */ /* 0x000fe40000000003 */
[----:B------:R-:W-:-:S13]  /*0130*/  ISETP.GE.AND P4, PT, R7, c[0x0][0x178], PT ;  /* 0x00005e0007007a0c */ /* 0x000fda0003f86270 */
[----:B------:R-:W4:Y:S01]  /*0140*/  @!P4 LDG.E.U16 R3, [R126.64+0x4] ;  /* 0x000004047e03c981 */ /* 0x000f22000c1e1500 */
[C---:B------:R-:W-:Y:S02]  /*0150*/  IADD3 R7, R170.reuse, 0x3, RZ ;  /* 0x00000003aa077810 */ /* 0x040fe40007ffe0ff */
[----:B------:R-:W-:Y:S02]  /*0160*/  PRMT R4, RZ, 0x7610, R4 ;  /* 0x00007610ff047816 */ /* 0x000fe40000000004 */
[----:B------:R-:W-:Y:S02]  /*0170*/  ISETP.GE.AND P3, PT, R7, c[0x0][0x178], PT ;  /* 0x00005e0007007a0c */ /* 0x000fe40003f66270 */
[----:B------:R-:W-:-:S04]  /*0180*/  IADD3 R7, R170, 0x4, RZ ;  /* 0x00000004aa077810 */ /* 0x000fc80007ffe0ff */
[----:B------:R-:W-:-:S07]  /*0190*/  ISETP.GE.AND P2, PT, R7, c[0x0][0x178], PT ;  /* 0x00005e0007007a0c */ /* 0x000fce0003f46270 */
[----:B------:R-:W5:Y:S01]  /*01a0*/  @!P3 LDG.E.U16 R4, [R126.64+0x6] ;  /* 0x000006047e04b981 */ /* 0x000f62000c1e1500 */
[C---:B------:R-:W-:Y:S02]  /*01b0*/  IADD3 R7, R170.reuse, 0x5, RZ ;  /* 0x00000005aa077810 */ /* 0x040fe40007ffe0ff */
[----:B------:R-:W-:Y:S02]  /*01c0*/  PRMT R5, RZ, 0x7610, R5 ;  /* 0x00007610ff057816 */ /* 0x000fe40000000005 */
[----:B------:R-:W-:Y:S02]  /*01d0*/  ISETP.GE.AND P1, PT, R7, c[0x0][0x178], PT ;  /* 0x00005e0007007a0c */ /* 0x000fe40003f26270 */
[----:B------:R-:W-:Y:S02]  /*01e0*/  PRMT R6, RZ, 0x7610, R6 ;  /* 0x00007610ff067816 */ /* 0x000fe40000000006 */
[----:B------:R-:W5:Y:S09]  /*01f0*/  @!P2 LDG.E.U16 R5, [R126.64+0x8] ;  /* 0x000008047e05a981 */ /* 0x000f72000c1e1500 */
[----:B------:R-:W5:Y:S01]  /*0200*/  @!P1 LDG.E.U16 R6, [R126.64+0xa] ;  /* 0x00000a047e069981 */ /* 0x000f62000c1e1500 */
[----:B------:R-:W-:-:S02]  /*0210*/  IADD3 R252, R170, 0x6, RZ ;  /* 0x00000006aafc7810 */ /* 0x000fc40007ffe0ff */
[----:B--2---:R-:W-:-:S05]  /*0220*/  SEL R0, R0, RZ, !P0 ;  /* 0x000000ff00007207 */ /* 0x004fca0004000000 */
[----:B------:R-:W-:-:S05]  /*0230*/  HADD2.F32 R191, -RZ, R0.H0_H0 ;  /* 0x20000000ffbf7230 */ /* 0x000fca0000004100 */
[----:B------:R-:W-:-:S04]  /*0240*/  FADD R0, RZ, -R191 ;  /* 0x800000bfff007221 */ /* 0x000fc80000000000 */
[----:B------:R-:W-:Y:S01]  /*0250*/  FMUL R7, R0, 1.4426950216293334961 ;  /* 0x3fb8aa3b00077820 */ /* 0x000fe20000400000 */
[----:B---3--:R-:W-:-:S04]  /*0260*/  SEL R2, R2, RZ, !P5 ;  /* 0x000000ff02027207 */ /* 0x008fc80006800000 */
[----:B------:R-:W-:Y:S01]  /*0270*/  FSETP.GEU.AND P0, PT, R7, -126, PT ;  /* 0xc2fc00000700780b */ /* 0x000fe20003f0e000 */
[----:B------:R-:W-:-:S05]  /*0280*/  HADD2.F32 R199, -RZ, R2.H0_H0 ;  /* 0x20000002ffc77230 */ /* 0x000fca0000004100 */
[----:B------:R-:W-:-:S04]  /*0290*/  FADD R0, RZ, -R199 ;  /* 0x800000c7ff007221 */ /* 0x000fc80000000000 */
[----:B------:R-:W-:-:S03]  /*02a0*/  FMUL R2, R0, 1.4426950216293334961 ;  /* 0x3fb8aa3b00027820 */ /* 0x000fc60000400000 */
[----:B------:R-:W-:Y:S01]  /*02b0*/  @!P0 FMUL R7, R7, 0.5 ;  /* 0x3f00000007078820 */ /* 0x000fe20000400000 */
[----:B----4-:R-:W-:-:S03]  /*02c0*/  SEL R3, R3, RZ, !P4 ;  /* 0x000000ff03037207 */ /* 0x010fc60006000000 */
[----:B------:R-:W0:Y:S02]  /*02d0*/  MUFU.EX2 R171, R7 ;  /* 0x0000000700ab7308 */ /* 0x000e240000000800 */
[----:B------:R-:W-:-:S05]  /*02e0*/  HADD2.F32 R233, -RZ, R3.H0_H0 ;  /* 0x20000003ffe97230 */ /* 0x000fca0000004100 */
[----:B------:R-:W-:-:S04]  /*02f0*/  FADD R0, RZ, -R233 ;  /* 0x800000e9ff007221 */ /* 0x000fc80000000000 */
[----:B------:R-:W-:Y:S01]  /*0300*/  FMUL R3, R0, 1.4426950216293334961 ;  /* 0x3fb8aa3b00037820 */ /* 0x000fe20000400000 */
[----:B0-----:R-:W-:Y:S01]  /*0310*/  @!P0 FMUL R171, R171, R171 ;  /* 0x000000ababab8220 */ /* 0x001fe20000400000 */
[----:B------:R-:W-:Y:S02]  /*0320*/  FSETP.GEU.AND P0, PT, R2, -126, PT ;  /* 0xc2fc00000200780b */ /* 0x000fe40003f0e000 */
[----:B-----5:R-:W-:-:S05]  /*0330*/  SEL R4, R4, RZ, !P3 ;  /* 0x000000ff04047207 */ /* 0x020fca0005800000 */
[----:B------:R-:W-:Y:S01]  /*0340*/  HADD2.F32 R148, -RZ, R4.H0_H0 ;  /* 0x20000004ff947230 */ /* 0x000fe20000004100 */
[----:B------:R-:W-:-:S04]  /*0350*/  SEL R5, R5, RZ, !P2 ;  /* 0x000000ff05057207 */ /* 0x000fc80005000000 */
[----:B------:R-:W-:Y:S01]  /*0360*/  FADD R0, RZ, -R148 ;  /* 0x80000094ff007221 */ /* 0x000fe20000000000 */
[----:B------:R-:W-:Y:S01]  /*0370*/  @!P0 FMUL R2, R2, 0.5 ;  /* 0x3f00000002028820 */ /* 0x000fe20000400000 */
[----:B------:R-:W-:-:S03]  /*0380*/  HADD2.F32 R205, -RZ, R5.H0_H0 ;  /* 0x20000005ffcd7230 */ /* 0x000fc60000004100 */
[----:B------:R0:W1:Y:S01]  /*0390*/  MUFU.EX2 R227, R2 ;  /* 0x0000000200e37308 */ /* 0x0000620000000800 */
[----:B------:R-:W-:Y:S02]  /*03a0*/  SEL R6, R6, RZ, !P1 ;  /* 0x000000ff06067207 */ /* 0x000fe40004800000 */
[----:B------:R-:W-:-:S03]  /*03b0*/  ISETP.GE.AND P1, PT, R252, c[0x0][0x178], PT ;  /* 0x00005e00fc007a0c */ /* 0x000fc60003f26270 */
[----:B------:R-:W-:Y:S01]  /*03c0*/  HADD2.F32 R230, -RZ, R6.H0_H0 ;  /* 0x20000006ffe67230 */ /* 0x000fe20000004100 */
[----:B0-----:R-:W-:Y:S01]  /*03d0*/  FMUL R2, R0, 1.4426950216293334961 ;  /* 0x3fb8aa3b00027820 */ /* 0x001fe20000400000 */
[----:B------:R-:W-:Y:S01]  /*03e0*/  FADD R0, RZ, -R205 ;  /* 0x800000cdff007221 */ /* 0x000fe20000000000 */
[----:B-1----:R-:W-:Y:S01]  /*03f0*/  @!P0 FMUL R227, R227, R227 ;  /* 0x000000e3e3e38220 */ /* 0x002fe20000400000 */
[----:B------:R-:W-:-:S13]  /*0400*/  FSETP.GEU.AND P0, PT, R3, -126, PT ;  /* 0xc2fc00000300780b */ /* 0x000fda0003f0e000 */
[----:B------:R-:W-:-:S04]  /*0410*/  @!P0 FMUL R3, R3, 0.5 ;  /* 0x3f00000003038820 */ /* 0x000fc80000400000 */
[----:B------:R0:W1:Y:S02]  /*0420*/  MUFU.EX2 R226, R3 ;  /* 0x0000000300e27308 */ /* 0x0000640000000800 */
[----:B0-----:R-:W-:Y:S01]  /*0430*/  FMUL R3, R0, 1.4426950216293334961 ;  /* 0x3fb8aa3b00037820 */ /* 0x001fe20000400000 */
[----:B------:R-:W-:Y:S01]  /*0440*/  FADD R0, RZ, -R230 ;  /* 0x800000e6ff007221 */ /* 0x000fe20000000000 */
[----:B-1----:R-:W-:Y:S01]  /*0450*/  @!P0 FMUL R226, R226, R226 ;  /* 0x000000e2e2e28220 */ /* 0x002fe20000400000 */
[----:B------:R-:W-:-:S13]  /*0460*/  FSETP.GEU.AND P0, PT, R2, -126, PT ;  /* 0xc2fc00000200780b */ /* 0x000fda0003f0e000 */
[----:B------:R-:W-:-:S04]  /*0470*/  @!P0 FMUL R2, R2, 0.5 ;  /* 0x3f00000002028820 */ /* 0x000fc80000400000 */
[----:B------:R0:W1:Y:S02]  /*0480*/  MUFU.EX2 R225, R2 ;  /* 0x0000000200e17308 */ /* 0x0000640000000800 */
[----:B0-----:R-:W-:Y:S01]  /*0490*/  FMUL R2, R0, 1.4426950216293334961 ;  /* 0x3fb8aa3b00027820 */ /* 0x001fe20000400000 */
[----:B------:R-:W-:-:S06]  /*04a0*/  PRMT R0, RZ, 0x7610, R0 ;  /* 0x00007610ff007816 */ /* 0x000fcc0000000000 */
[----:B------:R-:W2:Y:S01]  /*04b0*/  @!P1 LDG.E.U16 R0, [R126.64+0xc] ;  /* 0x00000c047e009981 */ /* 0x000ea2000c1e1500 */
[----:B-1----:R-:W-:Y:S01]  /*04c0*/  @!P0 FMUL R225, R225, R225 ;  /* 0x000000e1e1e18220 */ /* 0x002fe20000400000 */
[----:B------:R-:W-:Y:S02]  /*04d0*/  FSETP.GEU.AND P0, PT, R3, -126, PT ;  /* 0xc2fc00000300780b */ /* 0x000fe40003f0e000 */
[----:B------:R-:W-:-:S11]  /*04e0*/  IADD3 R251, R170, 0x7, RZ ;  /* 0x00000007aafb7810 */ /* 0x000fd60007ffe0ff */
[----:B------:R-:W-:-:S04]  /*04f0*/  @!P0 FMUL R3, R3, 0.5 ;  /* 0x3f00000003038820 */ /* 0x000fc80000400000 */
[----:B------:R-:W0:Y:S01]  /*0500*/  MUFU.EX2 R202, R3 ;  /* 0x0000000300ca7308 */ /* 0x000e220000000800 */
[----:B------:R-:W-:Y:S01]  /*0510*/  IADD3 R144, R170, 0x100, RZ ;  /* 0x00000100aa907810 */ /* 0x000fe20007ffe0ff */
[----:B0-----:R-:W-:Y:S01]  /*0520*/  @!P0 FMUL R202, R202, R202 ;  /* 0x000000cacaca8220 */ /* 0x001fe20000400000 */
[----:B------:R-:W-:-:S13]  /*0530*/  FSETP.GEU.AND P0, PT, R2, -126, PT ;  /* 0xc2fc00000200780b */ /* 0x000fda0003f0e000 */
[----:B------:R-:W-:-:S04]  /*0540*/  @!P0 FMUL R2, R2, 0.5 ;  /* 0x3f00000002028820 */ /* 0x000fc80000400000 */
[----:B------:R-:W0:Y:S01]  /*0550*/  MUFU.EX2 R149, R2 ;  /* 0x0000000200957308 */ /* 0x000e220000000800 */
[----:B------:R-:W-:Y:S01]  /*0560*/  IADD3 R143, R170, 0x101, RZ ;  /* 0x00000101aa8f7810 */ /* 0x000fe20007ffe0ff */
[----:B0-----:R-:W-:Y:S01]  /*0570*/  @!P0 FMUL R149, R149, R149 ;  /* 0x0000009595958220 */ /* 0x001fe20000400000 */
[----:B--2---:R-:W-:Y:S02]  /*0580*/  SEL R0, R0, RZ, !P1 ;  /* 0x000000ff00007207 */ /* 0x004fe40004800000 */
[----:B------:R-:W-:-:S03]  /*0590*/  ISETP.GE.AND P1, PT, R251, c[0x0][0x178], PT ;  /* 0x00005e00fb007a0c */ /* 0x000fc60003f26270 */
[----:B------:R-:W-:-:S05]  /*05a0*/  HADD2.F32 R150, -RZ, R0.H0_H0 ;  /* 0x20000000ff967230 */ /* 0x000fca0000004100 */
[----:B------:R-:W-:-:S04]  /*05b0*/  FADD R0, RZ, -R150 ;  /* 0x80000096ff007221 */ /* 0x000fc80000000000 */
[----:B------:R-:W-:Y:S01]  /*05c0*/  FMUL R3, R0, 1.4426950216293334961 ;  /* 0x3fb8aa3b00037820 */ /* 0x000fe20000400000 */
[----:B------:R-:W-:-:S06]  /*05d0*/  PRMT R0, RZ, 0x7610, R0 ;  /* 0x00007610ff007816 */ /* 0x000fcc0000000000 */
[----:B------:R-:W2:Y:S02]  /*05e0*/  @!P1 LDG.E.U16 R0, [R126.64+0xe] ;  /* 0x00000e047e009981 */ /* 0x000ea4000c1e1500 */
[----:B--2---:R-:W-:Y:S02]  /*05f0*/  SEL R0, R0, RZ, !P1 ;  /* 0x000000ff00007207 */ /* 0x004fe40004800000 */
[----:B------:R-:W-:-:S03]  /*0600*/  ISETP.GE.AND P1, PT, R144, c[0x0][0x178], PT ;  /* 0x00005e0090007a0c */ /* 0x000fc60003f26270 */
[----:B------:R-:W-:-:S05]  /*0610*/  HADD2.F32 R151, -RZ, R0.H0_H0 ;  /* 0x20000000ff977230 */ /* 0x000fca0000004100 */
[----:B------:R-:W-:-:S04]  /*0620*/  FADD R0, RZ, -R151 ;  /* 0x80000097ff007221 */ /* 0x000fc80000000000 */
[----:B------:R-:W-:Y:S01]  /*0630*/  FMUL R2, R0, 1.4426950216293334961 ;  /* 0x3fb8aa3b00027820 */ /* 0x000fe20000400000 */
[----:B------:R-:W-:-:S06]  /*0640*/  PRMT R0, RZ, 0x7610, R0 ;  /* 0x00007610ff007816 */ /* 0x000fcc0000000000 */
[----:B------:R-:W2:Y:S01]  /*0650*/  @!P1 LDG.E.U16 R0, [R126.64+0x200] ;  /* 0x000200047e009981 */ /* 0x000ea2000c1e1500 */
[----:B------:R-:W-:-:S13]  /*0660*/  FSETP.GEU.AND P0, PT, R3, -126, PT ;  /* 0xc2fc00000300780b */ /* 0x000fda0003f0e000 */
[----:B------:R-:W-:-:S04]  /*0670*/  @!P0 FMUL R3, R3, 0.5 ;  /* 0x3f00000003038820 */ /* 0x000fc80000400000 */
[----:B------:R0:W1:Y:S01]  /*0680*/  MUFU.EX2 R195, R3 ;  /* 0x0000000300c37308 */ /* 0x0000620000000800 */
[----:B--2---:R-:W-:Y:S02]  /*0690*/  SEL R0, R0, RZ, !P1 ;  /* 0x000000ff00007207 */ /* 0x004fe40004800000 */
[----:B------:R-:W-:-:S03]  /*06a0*/  ISETP.GE.AND P1, PT, R143, c[0x0][0x178], PT ;  /* 0x00005e008f007a0c */ /* 0x000fc60003f26270 */
[----:B------:R-:W-:-:S05]  /*06b0*/  HADD2.F32 R222, -RZ, R0.H0_H0 ;  /* 0x20000000ffde7230 */ /* 0x000fca0000004100 */
[----:B------:R-:W-:-:S04]  /*06c0*/  FADD R0, RZ, -R222 ;  /* 0x800000deff007221 */ /* 0x000fc80000000000 */
[----:B0-----:R-:W-:Y:S01]  /*06d0*/  FMUL R3, R0, 1.4426950216293334961 ;  /* 0x3fb8aa3b00037820 */ /* 0x001fe20000400000 */
[----:B------:R-:W-:-:S06]  /*06e0*/  PRMT R0, RZ, 0x7610, R0 ;  /* 0x00007610ff007816 */ /* 0x000fcc0000000000 */
[----:B------:R-:W2:Y:S01]  /*06f0*/  @!P1 LDG.E.U16 R0, [R126.64+0x202] ;  /* 0x000202047e009981 */ /* 0x000ea2000c1e1500 */
[----:B-1----:R-:W-:Y:S01]  /*0700*/  @!P0 FMUL R195, R195, R195 ;  /* 0x000000c3c3c38220 */ /* 0x002fe20000400000 */
[----:B------:R-:W-:Y:S02]  /*0710*/  FSETP.GEU.AND P0, PT, R2, -126, PT ;  /* 0xc2fc00000200780b */ /* 0x000fe40003f0e000 */
[----:B------:R-:W-:-:S11]  /*0720*/  IADD3 R142, R170, 0x102, RZ ;  /* 0x00000102aa8e7810 */ /* 0x000fd60007ffe0ff */
        /* <DEDUP_REMOVED lines=106> */
[----:B------:R-:W-:-:S13]  /*0dd0*/  FSETP.GEU.AND P0, PT, R3, -126, PT ;  /* 0xc2fc00000300780b */ /* 0x000fda0003f0e000 */
[----:B------:R-:W-:-:S04]  /*0de0*/  @!P0 FMUL R3, R3, 0.5 ;  /* 0x3f00000003038820 */ /* 0x000fc80000400000 */
[----:B------:R-:W0:Y:S02]  /*0df0*/  MUFU.EX2 R197, R3 ;  /* 0x0000000300c57308 */ /* 0x000e240000000800 */
[----:B0-----:R-:W-:Y:S01]  /*0e00*/  @!P0 FMUL R197, R197, R197 ;  /* 0x000000c5c5c58220 */ /* 0x001fe20000400000 */
[----:B------:R-:W-:-:S13]  /*0e10*/  FSETP.GEU.AND P0, PT, R2, -126, PT ;  /* 0xc2fc00000200780b */ /* 0x000fda0003f0e000 */
[----:B------:R-:W-:-:S04]  /*0e20*/  @!P0 FMUL R2, R2, 0.5 ;  /* 0x3f00000002028820 */ /* 0x000fc80000400000 */
[----:B------:R0:W1:Y:S02]  /*0e30*/  MUFU.EX2 R193, R2 ;  /* 0x0000000200c17308 */ /* 0x0000640000000800 */
[----:B0-----:R-:W-:Y:S02]  /*0e40*/  IADD3 R2, R170, 0x203, RZ ;  /* 0x00000203aa027810 */ /* 0x001fe40007ffe0ff */
[----:B--2---:R-:W-:Y:S02]  /*0e50*/  SEL R0, R0, RZ, !P1 ;  /* 0x000000ff00007207 */ /* 0x004fe40004800000 */
[----:B------:R-:W-:-:S03]  /*0e60*/  ISETP.GE.AND P1, PT, R2, c[0x0][0x178], PT ;  /* 0x00005e0002007a0c */ /* 0x000fc60003f26270 */
[----:B------:R-:W-:-:S05]  /*0e70*/  HADD2.F32 R178, -RZ, R0.H0_H0 ;  /* 0x20000000ffb27230 */ /* 0x000fca0000004100 */
[----:B------:R-:W-:-:S04]  /*0e80*/  FADD R0, RZ, -R178 ;  /* 0x800000b2ff007221 */ /* 0x000fc80000000000 */
[----:B------:R-:W-:Y:S01]  /*0e90*/  FMUL R3, R0, 1.4426950216293334961 ;  /* 0x3fb8aa3b00037820 */ /* 0x000fe20000400000 */
[----:B------:R-:W-:-:S06]  /*0ea0*/  PRMT R0, RZ, 0x7610, R0 ;  /* 0x00007610ff007816 */ /* 0x000fcc0000000000 */
[----:B------:R-:W2:Y:S01]  /*0eb0*/  @!P1 LDG.E.U16 R0, [R126.64+0x406] ;  /* 0x000406047e009981 */ /* 0x000ea2000c1e1500 */
[----:B-1----:R-:W-:Y:S01]  /*0ec0*/  @!P0 FMUL R193, R193, R193 ;  /* 0x000000c1c1c18220 */ /* 0x002fe20000400000 */
        /* <DEDUP_REMOVED lines=47> */
[----:B------:R-:W-:Y:S02]  /*11c0*/  IADD3 R135, R170, 0x300, RZ ;  /* 0x00000300aa877810 */ /* 0x000fe40007ffe0ff */
        /* <DEDUP_REMOVED lines=50> */
[----:B------:R-:W0:Y:S02]  /*14f0*/  MUFU.EX2 R184, R3 ;  /* 0x0000000300b87308 */ /* 0x000e240000000800 */
[----:B0-----:R-:W-:Y:S01]  /*1500*/  @!P0 FMUL R184, R184, R184 ;  /* 0x000000b8b8b88220 */ /* 0x001fe20000400000 */
[C---:B------:R-:W-:Y:S02]  /*1510*/  IADD3 R130, R170.reuse, 0x305, RZ ;  /* 0x00000305aa827810 */ /* 0x040fe40007ffe0ff */
[----:B------:R-:W-:Y:S02]  /*1520*/  PRMT R176, RZ, 0x7610, R176 ;  /* 0x00007610ffb07816 */ /* 0x000fe400000000b0 */
[C---:B------:R-:W-:Y:S02]  /*1530*/  IADD3 R129, R170.reuse, 0x306, RZ ;  /* 0x00000306aa817810 */ /* 0x040fe40007ffe0ff */
[----:B------:R-:W-:Y:S02]  /*1540*/  PRMT R209, RZ, 0x7610, R209 ;  /* 0x00007610ffd17816 */ /* 0x000fe400000000d1 */
[----:B------:R-:W-:-:S02]  /*1550*/  IADD3 R128, R170, 0x307, RZ ;  /* 0x00000307aa807810 */ /* 0x000fc40007ffe0ff */
[----:B------:R-:W-:Y:S02]  /*1560*/  PRMT R215, RZ, 0x7610, R215 ;  /* 0x00007610ffd77816 */ /* 0x000fe400000000d7 */
        /* <DEDUP_REMOVED lines=14> */
[----:B------:R-:W-:Y:S02]  /*1650*/  IADD3 R118, R170, 0x407, RZ ;  /* 0x00000407aa767810 */ /* 0x000fe40007ffe0ff */
[----:B--2---:R-:W-:-:S05]  /*1660*/  SEL R0, R0, RZ, !P1 ;  /* 0x000000ff00007207 */ /* 0x004fca0004800000 */
[----:B------:R-:W-:-:S05]  /*1670*/  HADD2.F32 R211, -RZ, R0.H0_H0 ;  /* 0x20000000ffd37230 */ /* 0x000fca0000004100 */
[----:B------:R-:W-:-:S04]  /*1680*/  FADD R0, RZ, -R211 ;  /* 0x800000d3ff007221 */ /* 0x000fc80000000000 */
[----:B------:R-:W-:-:S05]  /*1690*/  FMUL R0, R0, 1.4426950216293334961 ;  /* 0x3fb8aa3b00007820 */ /* 0x000fca0000400000 */
[----:B------:R-:W-:-:S13]  /*16a0*/  FSETP.GEU.AND P0, PT, R0, -126, PT ;  /* 0xc2fc00000000780b */ /* 0x000fda0003f0e000 */
[----:B------:R-:W-:-:S04]  /*16b0*/  @!P0 FMUL R0, R0, 0.5 ;  /* 0x3f00000000008820 */ /* 0x000fc80000400000 */
[----:B------:R-:W0:Y:S02]  /*16c0*/  MUFU.EX2 R146, R0 ;  /* 0x0000000000927308 */ /* 0x000e240000000800 */
[----:B0-----:R-:W-:Y:S01]  /*16d0*/  @!P0 FMUL R146, R146, R146 ;  /* 0x0000009292928220 */ /* 0x001fe20000400000 */
[----:B------:R-:W-:-:S13]  /*16e0*/  ISETP.GE.AND P0, PT, R130, c[0x0][0x178], PT ;  /* 0x00005e0082007a0c */ /* 0x000fda0003f06270 */
[----:B------:R0:W2:Y:S01]  /*16f0*/  @!P0 LDG.E.U16 R176, [R126.64+0x60a] ;  /* 0x00060a047eb08981 */ /* 0x0000a2000c1e1500 */
[----:B------:R-:W-:-:S13]  /*1700*/  ISETP.GE.AND P0, PT, R129, c[0x0][0x178], PT ;  /* 0x00005e0081007a0c */ /* 0x000fda0003f06270 */
[----:B------:R0:W3:Y:S01]  /*1710*/  @!P0 LDG.E.U16 R209, [R126.64+0x60c] ;  /* 0x00060c047ed18981 */ /* 0x0000e2000c1e1500 */
[----:B------:R-:W-:-:S13]  /*1720*/  ISETP.GE.AND P0, PT, R128, c[0x0][0x178], PT ;  /* 0x00005e0080007a0c */ /* 0x000fda0003f06270 */
[----:B------:R0:W4:Y:S01]  /*1730*/  @!P0 LDG.E.U16 R215, [R126.64+0x60e] ;  /* 0x00060e047ed78981 */ /* 0x000122000c1e1500 */
[----:B------:R-:W-:-:S13]  /*1740*/  ISETP.GE.AND P0, PT, R125, c[0x0][0x178], PT ;  /* 0x00005e007d007a0c */ /* 0x000fda0003f06270 */
[----:B------:R0:W5:Y:S01]  /*1750*/  @!P0 LDG.E.U16 R177, [R126.64+0x800] ;  /* 0x000800047eb18981 */ /* 0x000162000c1e1500 */
[----:B------:R-:W-:-:S13]  /*1760*/  ISETP.GE.AND P0, PT, R124, c[0x0][0x178], PT ;  /* 0x00005e007c007a0c */ /* 0x000fda0003f06270 */
[----:B------:R0:W2:Y:S01]  /*1770*/  @!P0 LDG.E.U16 R185, [R126.64+0x802] ;  /* 0x000802047eb98981 */ /* 0x0000a2000c1e1500 */
        /* <DEDUP_REMOVED lines=8> */
[----:B------:R-:W-:Y:S02]  /*1800*/  ISETP.GE.AND P0, PT, R119, c[0x0][0x178], PT ;  /* 0x00005e0077007a0c */ /* 0x000fe40003f06270 */
[----:B------:R-:W-:-:S11]  /*1810*/  PRMT R187, RZ, 0x7610, R187 ;  /* 0x00007610ffbb7816 */ /* 0x000fd600000000bb */
[----:B------:R0:W2:Y:S01]  /*1820*/  @!P0 LDG.E.U16 R179, [R126.64+0x80c] ;  /* 0x00080c047eb38981 */ /* 0x0000a2000c1e1500 */
[----:B------:R-:W-:Y:S02]  /*1830*/  ISETP.GE.AND P0, PT, R118, c[0x0][0x178], PT ;  /* 0x00005e0076007a0c */ /* 0x000fe40003f06270 */
[----:B------:R-:W-:Y:S02]  /*1840*/  IADD3 R117, R170, 0x500, RZ ;  /* 0x00000500aa757810 */ /* 0x000fe40007ffe0ff */
[----:B------:R-:W-:-:S09]  /*1850*/  PRMT R206, RZ, 0x7610, R206 ;  /* 0x00007610ffce7816 */ /* 0x000fd200000000ce */
        /* <DEDUP_REMOVED lines=250> */
[C---:B------:R-:W-:Y:S02]  /*2800*/  IADD3 R131, R170.reuse, 0x304, RZ ;  /* 0x00000304aa837810 */ /* 0x040fe40007ffe0ff */
[----:B------:R-:W-:Y:S02]  /*2810*/  IADD3 R2, R170, 0xc07, RZ ;  /* 0x00000c07aa027810 */ /* 0x000fe40007ffe0ff */
[----:B------:R-:W-:-:S07]  /*2820*/  ISETP.GE.AND P1, PT, R131, c[0x0][0x178], PT ;  /* 0x00005e0083007a0c */ /* 0x000fce0003f26270 */
[----:B------:R0:W2:Y:S01]  /*2830*/  @!P0 LDG.E.U16 R37, [R126.64+0x180c] ;  /* 0x00180c047e258981 */ /* 0x0000a2000c1e1500 */
[----:B------:R-:W-:Y:S02]  /*2840*/  ISETP.GE.AND P0, PT, R2, c[0x0][0x178], PT ;  /* 0x00005e0002007a0c */ /* 0x000fe40003f06270 */
[----:B------:R-:W-:Y:S02]  /*2850*/  PRMT R147, RZ, 0x7610, R147 ;  /* 0x00007610ff937816 */ /* 0x000fe40000000093 */
[----:B------:R-:W-:Y:S02]  /*2860*/  PRMT R36, RZ, 0x7610, R36 ;  /* 0x00007610ff247816 */ /* 0x000fe40000000024 */
[----:B------:R-:W-:Y:S02]  /*2870*/  IADD3 R32, R170, 0xd00, RZ ;  /* 0x00000d00aa207810 */ /* 0x000fe40007ffe0ff */
[----:B------:R0:W2:Y:S05]  /*2880*/  @!P1 LDG.E.U16 R147, [R126.64+0x608] ;  /* 0x000608047e939981 */ /* 0x0000aa000c1e1500 */
[----:B------:R0:W2:Y:S01]  /*2890*/  @!P0 LDG.E.U16 R36, [R126.64+0x180e] ;  /* 0x00180e047e248981 */ /* 0x0000a2000c1e1500 */
[----:B------:R-:W-:-:S02]  /*28a0*/  ISETP.GE.AND P0, PT, R32, c[0x0][0x178], PT ;  /* 0x00005e0020007a0c */ /* 0x000fc40003f06270 */
[----:B------:R-:W-:Y:S02]  /*28b0*/  PRMT R34, RZ, 0x7610, R34 ;  /* 0x00007610ff227816 */ /* 0x000fe40000000022 */
[----:B------:R-:W-:-:S09]  /*28c0*/  IADD3 R2, R170, 0xd01, RZ ;  /* 0x00000d01aa027810 */ /* 0x000fd20007ffe0ff */
[----:B------:R0:W2:Y:S01]  /*28d0*/  @!P0 LDG.E.U16 R34, [R126.64+0x1a00] ;  /* 0x001a00047e228981 */ /* 0x0000a2000c1e1500 */
[----:B------:R-:W-:Y:S02]  /*28e0*/  ISETP.GE.AND P0, PT, R2, c[0x0][0x178], PT ;  /* 0x00005e0002007a0c */ /* 0x000fe40003f06270 */
[----:B------:R-:W-:Y:S02]  /*28f0*/  PRMT R33, RZ, 0x7610, R33 ;  /* 0x00007610ff217816 */ /* 0x000fe40000000021 */
[----:B------:R-:W-:-:S09]  /*2900*/  IADD3 R29, R170, 0xd02, RZ ;  /* 0x00000d02aa1d7810 */ /* 0x000fd20007ffe0ff */
[----:B------:R0:W2:Y:S01]  /*2910*/  @!P0 LDG.E.U16 R33, [R126.64+0x1a02] ;  /* 0x001a02047e218981 */ /* 0x0000a2000c1e1500 */
[----:B------:R-:W-:Y:S02]  /*2920*/  ISETP.GE.AND P0, PT, R29, c[0x0][0x178], PT ;  /* 0x00005e001d007a0c */ /* 0x000fe40003f06270 */
[----:B------:R-:W-:Y:S02]  /*2930*/  PRMT R31, RZ, 0x7610, R31 ;  /* 0x00007610ff1f7816 */ /* 0x000fe4000000001f */
[----:B------:R-:W-:-:S09]  /*2940*/  IADD3 R2, R170, 0xd03, RZ ;  /* 0x00000d03aa027810 */ /* 0x000fd20007ffe0ff */
[----:B------:R0:W3:Y:S01]  /*2950*/  @!P0 LDG.E.U16 R31, [R126.64+0x1a04] ;  /* 0x001a04047e1f8981 */ /* 0x0000e2000c1e1500 */
        /* <DEDUP_REMOVED lines=23> */
[----:B------:R0:W4:Y:S01]  /*2ad0*/  @!P0 LDG.E.U16 R22, [R126.64+0x1c00] ;  /* 0x001c00047e168981 */ /* 0x000122000c1e1500 */
        /* <DEDUP_REMOVED lines=15> */
[----:B------:R0:W5:Y:S01]  /*2bd0*/  @!P0 LDG.E.U16 R16, [R126.64+0x1c08] ;  /* 0x001c08047e108981 */ /* 0x000162000c1e1500 */
        /* <DEDUP_REMOVED lines=14> */
[C---:B------:R-:W-:Y:S02]  /*2cc0*/  IADD3 R2, R170.reuse, 0xf01, RZ ;  /* 0x00000f01aa027810 */ /* 0x040fe40007ffe0ff */
[----:B------:R-:W-:-:S07]  /*2cd0*/  IADD3 R4, R170, 0xf02, RZ ;  /* 0x00000f02aa047810 */ /* 0x000fce0007ffe0ff */
[----:B------:R0:W5:Y:S01]  /*2ce0*/  @!P0 LDG.E.U16 R10, [R126.64+0x1e00] ;  /* 0x001e00047e0a8981 */ /* 0x000162000c1e1500 */
[----:B------:R-:W-:Y:S02]  /*2cf0*/  ISETP.GE.AND P0, PT, R2, c[0x0][0x178], PT ;  /* 0x00005e0002007a0c */ /* 0x000fe40003f06270 */
[----:B------:R-:W-:Y:S02]  /*2d00*/  ISETP.GE.AND P5, PT, R4, c[0x0][0x178], PT ;  /* 0x00005e0004007a0c */ /* 0x000fe40003fa6270 */
[C---:B------:R-:W-:Y:S02]  /*2d10*/  IADD3 R3, R170.reuse, 0xf03, RZ ;  /* 0x00000f03aa037810 */ /* 0x040fe40007ffe0ff */
[----:B------:R-:W-:Y:S02]  /*2d20*/  IADD3 R4, R170, 0xf04, RZ ;  /* 0x00000f04aa047810 */ /* 0x000fe40007ffe0ff */
[----:B------:R-:W-:Y:S02]  /*2d30*/  PRMT R9, RZ, 0x7610, R9 ;  /* 0x00007610ff097816 */ /* 0x000fe40000000009 */
[----:B------:R-:W-:-:S02]  /*2d40*/  ISETP.GE.AND P4, PT, R3, c[0x0][0x178], PT ;  /* 0x00005e0003007a0c */ /* 0x000fc40003f86270 */
[----:B------:R-:W-:Y:S02]  /*2d50*/  ISETP.GE.AND P3, PT, R4, c[0x0][0x178], PT ;  /* 0x00005e0004007a0c */ /* 0x000fe40003f66270 */
[C---:B------:R-:W-:Y:S01]  /*2d60*/  IADD3 R5, R170.reuse, 0xf05, RZ ;  /* 0x00000f05aa057810 */ /* 0x040fe20007ffe0ff */
[----:B------:R0:W5:Y:S01]  /*2d70*/  @!P0 LDG.E.U16 R9, [R126.64+0x1e02] ;  /* 0x001e02047e098981 */ /* 0x000162000c1e1500 */
[C---:B------:R-:W-:Y:S02]  /*2d80*/  IADD3 R3, R170.reuse, 0xf06, RZ ;  /* 0x00000f06aa037810 */ /* 0x040fe40007ffe0ff */
[----:B------:R-:W-:Y:S02]  /*2d90*/  IADD3 R4, R170, 0xf07, RZ ;  /* 0x00000f07aa047810 */ /* 0x000fe40007ffe0ff */
[----:B------:R-:W-:Y:S02]  /*2da0*/  ISETP.GE.AND P2, PT, R5, c[0x0][0x178], PT ;  /* 0x00005e0005007a0c */ /* 0x000fe40003f46270 */
[----:B------:R-:W-:-:S02]  /*2db0*/  ISETP.GE.AND P1, PT, R3, c[0x0][0x178], PT ;  /* 0x00005e0003007a0c */ /* 0x000fc40003f26270 */
[----:B------:R-:W-:Y:S02]  /*2dc0*/  ISETP.GE.AND P0, PT, R4, c[0x0][0x178], PT ;  /* 0x00005e0004007a0c */ /* 0x000fe40003f06270 */
[----:B------:R-:W-:Y:S02]  /*2dd0*/  PRMT R0, RZ, 0x7610, R0 ;  /* 0x00007610ff007816 */ /* 0x000fe40000000000 */
[----:B------:R-:W-:Y:S02]  /*2de0*/  PRMT R6, RZ, 0x7610, R6 ;  /* 0x00007610ff067816 */ /* 0x000fe40000000006 */
[----:B------:R-:W-:Y:S02]  /*2df0*/  PRMT R7, RZ, 0x7610, R7 ;  /* 0x00007610ff077816 */ /* 0x000fe40000000007 */
[----:B------:R-:W-:Y:S01]  /*2e00*/  PRMT R5, RZ, 0x7610, R5 ;  /* 0x00007610ff057816 */ /* 0x000fe20000000005 */
[----:B------:R0:W5:Y:S01]  /*2e10*/  @!P5 LDG.E.U16 R0, [R126.64+0x1e04] ;  /* 0x001e04047e00d981 */ /* 0x000162000c1e1500 */
[----:B------:R-:W-:-:S02]  /*2e20*/  PRMT R3, RZ, 0x7610, R3 ;  /* 0x00007610ff037816 */ /* 0x000fc40000000003 */
[----:B------:R-:W-:Y:S01]  /*2e30*/  PRMT R4, RZ, 0x7610, R4 ;  /* 0x00007610ff047816 */ /* 0x000fe20000000004 */
[----:B------:R0:W5:Y:S04]  /*2e40*/  @!P4 LDG.E.U16 R6, [R126.64+0x1e06] ;  /* 0x001e06047e06c981 */ /* 0x000168000c1e1500 */
[----:B------:R0:W5:Y:S04]  /*2e50*/  @!P3 LDG.E.U16 R7, [R126.64+0x1e08] ;  /* 0x001e08047e07b981 */ /* 0x000168000c1e1500 */
[----:B------:R0:W5:Y:S04]  /*2e60*/  @!P2 LDG.E.U16 R5, [R126.64+0x1e0a] ;  /* 0x001e0a047e05a981 */ /* 0x000168000c1e1500 */
[----:B------:R0:W5:Y:S04]  /*2e70*/  @!P1 LDG.E.U16 R3, [R126.64+0x1e0c] ;  /* 0x001e0c047e039981 */ /* 0x000168000c1e1500 */
[----:B------:R0:W5:Y:S02]  /*2e80*/  @!P0 LDG.E.U16 R4, [R126.64+0x1e0e] ;  /* 0x001e0e047e048981 */ /* 0x000164000c1e1500 */
[----:B0-----:R-:W-:-:S05]  /*2e90*/  FADD R127, R171, 1 ;  /* 0x3f800000ab7f7421 */ /* 0x001fca0000000000 */
[----:B------:R-:W-:Y:S02]  /*2ea0*/  FSETP.GT.AND P6, PT, R127, 8.50705917302346158658e+37, PT ;  /* 0x7e8000007f00780b */ /* 0x000fe40003fc4000 */
[----:B------:R-:W-:Y:S02]  /*2eb0*/  P2R R245, PR, RZ, 0x20 ;  /* 0x00000020fff57803 */ /* 0x000fe40000000000 */
[----:B------:R-:W-:-:S09]  /*2ec0*/  ISETP.GE.AND P5, PT, R131, c[0x0][0x178], PT ;  /* 0x00005e0083007a0c */ /* 0x000fd20003fa6270 */
[----:B------:R-:W-:-:S06]  /*2ed0*/  @P6 FMUL R127, R127, 0.25 ;  /* 0x3e8000007f7f6820 */ /* 0x000fcc0000400000 */
[----:B------:R-:W0:Y:S01]  /*2ee0*/  MUFU.RCP R127, R127 ;  /* 0x0000007f007f7308 */ /* 0x000e220000001000 */
[----:B------:R-:W-:Y:S01]  /*2ef0*/  IMAD.MOV.U32 R171, RZ, RZ, 0x3e800000 ;  /* 0x3e800000ffab7424 */ /* 0x000fe200078e00ff */
[----:B--2---:R-:W-:-:S04]  /*2f00*/  SEL R147, R147, RZ, !P5 ;  /* 0x000000ff93937207 */ /* 0x004fc80006800000 */
[----:B------:R-:W-:Y:S01]  /*2f10*/  FSEL R126, R171, 1, P6 ;  /* 0x3f800000ab7e7808 */ /* 0x000fe20003000000 */
[----:B------:R-:W-:-:S04]  /*2f20*/  HADD2.F32 R175, -RZ, R147.H0_H0 ;  /* 0x20000093ffaf7230 */ /* 0x000fc80000004100 */
[----:B0-----:R-:W-:Y:S01]  /*2f30*/  FMUL R126, R127, R126 ;  /* 0x0000007e7f7e7220 */ /* 0x001fe20000400000 */
[----:B------:R-:W-:-:S04]  /*2f40*/  FADD R127, RZ, -R175 ;  /* 0x800000afff7f7221 */ /* 0x000fc80000000000 */
[----:B------:R-:W-:-:S05]  /*2f50*/  FMUL R127, R127, 1.4426950216293334961 ;  /* 0x3fb8aa3b7f7f7820 */ /* 0x000fca0000400000 */
[----:B------:R-:W-:-:S13]  /*2f60*/  FSETP.GEU.AND P6, PT, R127, -126, PT ;  /* 0xc2fc00007f00780b */ /* 0x000fda0003fce000 */
[----:B------:R-:W-:-:S04]  /*2f70*/  @!P6 FMUL R127, R127, 0.5 ;  /* 0x3f0000007f7fe820 */ /* 0x000fc80000400000 */
[----:B------:R-:W0:Y:S01]  /*2f80*/  MUFU.EX2 R147, R127 ;  /* 0x0000007f00937308 */ /* 0x000e220000000800 */
[----:B------:R-:W-:Y:S01]  /*2f90*/  ISETP.GE.AND P5, PT, R130, c[0x0][0x178], PT ;  /* 0x00005e0082007a0c */ /* 0x000fe20003fa6270 */
[----:B------:R-:W-:-:S03]  /*2fa0*/  FADD R227, R227, 1 ;  /* 0x3f800000e3e37421 */ /* 0x000fc60000000000 */
[----:B------:R-:W-:-:S05]  /*2fb0*/  SEL R176, R176, RZ, !P5 ;  /* 0x000000ffb0b07207 */ /* 0x000fca0006800000 */
[----:B------:R-:W-:Y:S01]  /*2fc0*/  HADD2.F32 R176, -RZ, R176.H0_H0 ;  /* 0x200000b0ffb07230 */ /* 0x000fe20000004100 */
[----:B0-----:R-:W-:Y:S01]  /*2fd0*/  @!P6 FMUL R147, R147, R147 ;  /* 0x000000939393e220 */ /* 0x001fe20000400000 */
[----:B------:R-:W-:-:S03]  /*2fe0*/  FSETP.GT.AND P6, PT, R227, 8.50705917302346158658e+37, PT ;  /* 0x7e800000e300780b */ /* 0x000fc60003fc4000 */
[----:B------:R-:W-:Y:S01]  /*2ff0*/  FADD R127, RZ, -R176 ;  /* 0x800000b0ff7f7221 */ /* 0x000fe20000000000 */
[----:B------:R-:W-:-:S03]  /*3000*/  FMUL R191, R191, R126 ;  /* 0x0000007ebfbf7220 */ /* 0x000fc60000400000 */
[----:B------:R-:W-:Y:S01]  /*3010*/  FMUL R127, R127, 1.4426950216293334961 ;  /* 0x3fb8aa3b7f7f7820 */ /* 0x000fe20000400000 */
[----:B------:R-:W-:-:S05]  /*3020*/  FSEL R126, R171, 1, P6 ;  /* 0x3f800000ab7e7808 */ /* 0x000fca0003000000 */
[----:B------:R-:W-:Y:S01]  /*3030*/  @P6 FMUL R227, R227, 0.25 ;  /* 0x3e800000e3e36820 */ /* 0x000fe20000400000 */
[----:B------:R-:W-:-:S13]  /*3040*/  FSETP.GEU.AND P6, PT, R127, -126, PT ;  /* 0xc2fc00007f00780b */ /* 0x000fda0003fce000 */
[----:B------:R-:W-:-:S04]  /*3050*/  @!P6 FMUL R127, R127, 0.5 ;  /* 0x3f0000007f7fe820 */ /* 0x000fc80000400000 */
[----:B------:R-:W0:Y:S01]  /*3060*/  MUFU.EX2 R231, R127 ;  /* 0x0000007f00e77308 */ /* 0x000e220000000800 */
[----:B------:R-:W-:Y:S01]  /*3070*/  ISETP.GE.AND P5, PT, R129, c[0x0][0x178], PT ;  /* 0x00005e0081007a0c */ /* 0x000fe20003fa6270 */
[----:B------:R-:W-:-:S03]  /*3080*/  FADD R226, R226, 1 ;  /* 0x3f800000e2e27421 */ /* 0x000fc60000000000 */
[----:B---3--:R-:W-:-:S03]  /*3090*/  SEL R209, R209, RZ, !P5 ;  /* 0x000000ffd1d17207 */ /* 0x008fc60006800000 */
[----:B------:R-:W1:Y:S02]  /*30a0*/  MUFU.RCP R227, R227 ;  /* 0x000000e300e37308 */ /* 0x000e640000001000 */
[----:B------:R-:W-:Y:S01]  /*30b0*/  HADD2.F32 R209, -RZ, R209.H0_H0 ;  /* 0x200000d1ffd17230 */ /* 0x000fe20000004100 */
[----:B0-----:R-:W-:Y:S01]  /*30c0*/  @!P6 FMUL R231, R231, R231 ;  /* 0x000000e7e7e7e220 */ /* 0x001fe20000400000 */
[----:B------:R-:W-:-:S03]  /*30d0*/  FSETP.GT.AND P6, PT, R226, 8.50705917302346158658e+37, PT ;  /* 0x7e800000e200780b */ /* 0x000fc60003fc4000 */
[----:B------:R-:W-:-:S04]  /*30e0*/  FADD R127, RZ, -R209 ;  /* 0x800000d1ff7f7221 */ /* 0x000fc80000000000 */
[----:B------:R-:W-:Y:S01]  /*30f0*/  FMUL R127, R127, 1.4426950216293334961 ;  /* 0x3fb8aa3b7f7f7820 */ /* 0x000fe20000400000 */
[----:B-1----:R-:W-:-:S04]  /*3100*/  FMUL R126, R227, R126 ;  /* 0x0000007ee37e7220 */ /* 0x002fc80000400000 */
[----:B------:R-:W-:Y:S01]  /*3110*/  FMUL R199, R199, R126 ;  /* 0x0000007ec7c77220 */ /* 0x000fe20000400000 */
[----:B------:R-:W-:Y:S01]  /*3120*/  FSEL R126, R171, 1, P6 ;  /* 0x3f800000ab7e7808 */ /* 0x000fe20003000000 */
[----:B------:R-:W-:Y:S01]  /*3130*/  @P6 FMUL R226, R226, 0.25 ;  /* 0x3e800000e2e26820 */ /* 0x000fe20000400000 */
[----:B------:R-:W-:-:S13]  /*3140*/  FSETP.GEU.AND P6, PT, R127, -126, PT ;  /* 0xc2fc00007f00780b */ /* 0x000fda0003fce000 */
[----:B------:R-:W-:-:S04]  /*3150*/  @!P6 FMUL R127, R127, 0.5 ;  /* 0x3f0000007f7fe820 */ /* 0x000fc80000400000 */
[----:B------:R-:W0:Y:S01]  /*3160*/  MUFU.EX2 R227, R127 ;  /* 0x0000007f00e37308 */ /* 0x000e220000000800 */
[----:B------:R-:W-:Y:S01]  /*3170*/  ISETP.GE.AND P5, PT, R128, c[0x0][0x178], PT ;  /* 0x00005e0080007a0c */ /* 0x000fe20003fa6270 */
[----:B------:R-:W-:-:S03]  /*3180*/  FADD R225, R225, 1 ;  /* 0x3f800000e1e17421 */ /* 0x000fc60000000000 */
[----:B----4-:R-:W-:-:S03]  /*3190*/  SEL R215, R215, RZ, !P5 ;  /* 0x000000ffd7d77207 */ /* 0x010fc60006800000 */
        /* <DEDUP_REMOVED lines=13> */
[----:B------:R-:W-:Y:S01]  /*3270*/  FADD R202, R202, 1 ;  /* 0x3f800000caca7421 */ /* 0x000fe20000000000 */
[----:B0-----:R-:W-:-:S04]  /*3280*/  @!P6 FMUL R226, R226, R226 ;  /* 0x000000e2e2e2e220 */ /* 0x001fc80000400000 */
[----:B------:R-:W-:Y:S02]  /*3290*/  FSETP.GT.AND P6, PT, R202, 8.50705917302346158658e+37, PT ;  /* 0x7e800000ca00780b */ /* 0x000fe40003fc4000 */
[----:B------:R-:W0:Y:S01]  /*32a0*/  MUFU.RCP R225, R225 ;  /* 0x000000e100e17308 */ /* 0x000e220000001000 */
[----:B------:R-:W-:-:S10]  /*32b0*/  ISETP.GE.AND P5, PT, R125, c[0x0][0x178], PT ;  /* 0x00005e007d007a0c */ /* 0x000fd40003fa6270 */
[----:B------:R-:W-:-:S06]  /*32c0*/  @P6 FMUL R202, R202, 0.25 ;  /* 0x3e800000caca6820 */ /* 0x000fcc0000400000 */
[----:B------:R-:W1:Y:S01]  /*32d0*/  MUFU.RCP R202, R202 ;  /* 0x000000ca00ca7308 */ /* 0x000e620000001000 */
[----:B0-----:R-:W-:Y:S01]  /*32e0*/  FMUL R126, R225, R126 ;  /* 0x0000007ee17e7220 */ /* 0x001fe20000400000 */
[----:B-----5:R-:W-:-:S03]  /*32f0*/  SEL R177, R177, RZ, !P5 ;  /* 0x000000ffb1b17207 */ /* 0x020fc60006800000 */
[----:B------:R-:W-:Y:S01]  /*3300*/  FMUL R148, R148, R126 ;  /* 0x0000007e94947220 */ /* 0x000fe20000400000 */
[----:B------:R-:W-:Y:S01]  /*3310*/  FSEL R126, R171, 1, P6 ;  /* 0x3f800000ab7e7808 */ /* 0x000fe20003000000 */
[----:B------:R-:W-:-:S04]  /*3320*/  HADD2.F32 R177, -RZ, R177.H0_H0 ;  /* 0x200000b1ffb17230 */ /* 0x000fc80000004100 */
[----:B-1----:R-:W-:Y:S01]  /*3330*/  FMUL R127, R202, R126 ;  /* 0x0000007eca7f7220 */ /* 0x002fe20000400000 */
[----:B------:R-:W-:-:S04]  /*3340*/  FADD R126, RZ, -R177 ;  /* 0x800000b1ff7e7221 */ /* 0x000fc80000000000 */
[----:B------:R-:W-:-:S05]  /*3350*/  FMUL R126, R126, 1.4426950216293334961 ;  /* 0x3fb8aa3b7e7e7820 */ /* 0x000fca0000400000 */
[----:B------:R-:W-:-:S13]  /*3360*/  FSETP.GEU.AND P6, PT, R126, -126, PT ;  /* 0xc2fc00007e00780b */ /* 0x000fda0003fce000 */
[----:B------:R-:W-:-:S04]  /*3370*/  @!P6 FMUL R126, R126, 0.5 ;  /* 0x3f0000007e7ee820 */ /* 0x000fc80000400000 */
[----:B------:R0:W1:Y:S02]  /*3380*/  MUFU.EX2 R202, R126 ;  /* 0x0000007e00ca7308 */ /* 0x0000640000000800 */
[----:B0-----:R-:W-:Y:S01]  /*3390*/  FADD R126, R149, 1 ;  /* 0x3f800000957e7421 */ /* 0x001fe20000000000 */
[----:B-1----:R-:W-:-:S04]  /*33a0*/  @!P6 FMUL R202, R202, R202 ;  /* 0x000000cacacae220 */ /* 0x002fc80000400000 */
[----:B------:R-:W-:Y:S02]  /*33b0*/  FSETP.GT.AND P6, PT, R126, 8.50705917302346158658e+37, PT ;  /* 0x7e8000007e00780b */ /* 0x000fe40003fc4000 */
[----:B------:R-:W-:-:S11]  /*33c0*/  ISETP.GE.AND P5, PT, R124, c[0x0][0x178], PT ;  /* 0x00005e007c007a0c */ /* 0x000fd60003fa6270 */
[----:B------:R-:W-:-:S06]  /*33d0*/  @P6 FMUL R126, R126, 0.25 ;  /* 0x3e8000007e7e6820 */ /* 0x000fcc0000400000 */
[----:B------:R-:W0:Y:S01]  /*33e0*/  MUFU.RCP R126, R126 ;  /* 0x0000007e007e7308 */ /* 0x000e220000001000 */
[----:B------:R-:W-:Y:S01]  /*33f0*/  SEL R185, R185, RZ, !P5 ;  /* 0x000000ffb9b97207 */ /* 0x000fe20006800000 */
[----:B------:R-:W-:Y:S01]  /*3400*/  FMUL R149, R205, R127 ;  /* 0x0000007fcd957220 */ /* 0x000fe20000400000 */
[----:B------:R-:W-:-:S03]  /*3410*/  FSEL R127, R171, 1, P6 ;  /* 0x3f800000ab7f7808 */ /* 0x000fc60003000000 */
[----:B------:R-:W-:Y:S02]  /*3420*/  HADD2.F32 R185, -RZ, R185.H0_H0 ;  /* 0x200000b9ffb97230 */ /* 0x000fe40000004100 */
[----:B0-----:R-:W-:-:S03]  /*3430*/  FMUL R126, R126, R127 ;  /* 0x0000007f7e7e7220 */ /* 0x001fc60000400000 */
[----:B------:R-:W-:-:S04]  /*3440*/  FADD R127, RZ, -R185 ;  /* 0x800000b9ff7f7221 */ /* 0x000fc80000000000 */
[----:B------:R-:W-:-:S05]  /*3450*/  FMUL R127, R127, 1.4426950216293334961 ;  /* 0x3fb8aa3b7f7f7820 */ /* 0x000fca0000400000 */
[----:B------:R-:W-:-:S13]  /*3460*/  FSETP.GEU.AND P6, PT, R127, -126, PT ;  /* 0xc2fc00007f00780b */ /* 0x000fda0003fce000 */
[----:B------:R-:W-:-:S04]  /*3470*/  @!P6 FMUL R127, R127, 0.5 ;  /* 0x3f0000007f7fe820 */ /* 0x000fc80000400000 */
[----:B------:R-:W0:Y:S01]  /*3480*/  MUFU.EX2 R205, R127 ;  /* 0x0000007f00cd7308 */ /* 0x000e220000000800 */
[----:B------:R-:W-:Y:S01]  /*3490*/  FADD R195, R195, 1 ;  /* 0x3f800000c3c37421 */ /* 0x000fe20000000000 */
[----:B------:R-:W-:-:S04]  /*34a0*/  ISETP.GE.AND P5, PT, R123, c[0x0][0x178], PT ;  /* 0x00005e007b007a0c */ /* 0x000fc80003fa6270 */
[----:B------:R-:W-:Y:S01]  /*34b0*/  SEL R188, R188, RZ, !P5 ;  /* 0x000000ffbcbc7207 */ /* 0x000fe20006800000 */
[----:B0-----:R-:W-:Y:S01]  /*34c0*/  @!P6 FMUL R205, R205, R205 ;  /* 0x000000cdcdcde220 */ /* 0x001fe20000400000 */
[----:B------:R-:W-:-:S03]  /*34d0*/  FSETP.GT.AND P6, PT, R195, 8.50705917302346158658e+37, PT ;  /* 0x7e800000c300780b */ /* 0x000fc60003fc4000 */
[----:B------:R-:W-:-:S05]  /*34e0*/  HADD2.F32 R188, -RZ, R188.H0_H0 ;  /* 0x200000bcffbc7230 */ /* 0x000fca0000004100 */
[----:B------:R-:W-:Y:S01]  /*34f0*/  FADD R127, RZ, -R188 ;  /* 0x800000bcff7f7221 */ /* 0x000fe20000000000 */
[----:B------:R-:W-:-:S03]  /*3500*/  FMUL R230, R230, R126 ;  /* 0x0000007ee6e67220 */ /* 0x000fc60000400000 */
[----:B------:R-:W-:Y:S01]  /*3510*/  FMUL R127, R127, 1.4426950216293334961 ;  /* 0x3fb8aa3b7f7f7820 */ /* 0x000fe20000400000 */
[----:B------:R-:W-:Y:S01]  /*3520*/  @P6 FMUL R195, R195, 0.25 ;  /* 0x3e800000c3c36820 */ /* 0x000fe20000400000 */
[----:B------:R-:W-:-:S03]  /*3530*/  FSEL R126, R171, 1, P6 ;  /* 0x3f800000ab7e7808 */ /* 0x000fc60003000000 */
[C---:B------:R-:W-:Y:S02]  /*3540*/  FSETP.GEU.AND P6, PT, R127.reuse, -126, PT ;  /* 0xc2fc00007f00780b */ /* 0x040fe40003fce000 */
[----:B------:R-:W0:Y:S11]  /*3550*/  MUFU.RCP R195, R195 ;  /* 0x000000c300c37308 */ /* 0x000e360000001000 */
[----:B------:R-:W-:Y:S01]  /*3560*/  @!P6 FMUL R127, R127, 0.5 ;  /* 0x3f0000007f7fe820 */ /* 0x000fe20000400000 */
[----:B0-----:R-:W-:-:S03]  /*3570*/  FMUL R126, R195, R126 ;  /* 0x0000007ec37e7220 */ /* 0x001fc60000400000 */
        /* <DEDUP_REMOVED lines=47> */
[----:B------:R-:W-:-:S07]  /*3870*/  FADD R183, R183, 1 ;  /* 0x3f800000b7b77421 */ /* 0x000fce0000000000 */
[----:B------:R-:W1:Y:S01]  /*3880*/  MUFU.RCP R221, R221 ;  /* 0x000000dd00dd7308 */ /* 0x000e620000001000 */
[----:B0-----:R-:W-:Y:S01]  /*3890*/  @!P6 FMUL R234, R234, R234 ;  /* 0x000000eaeaeae220 */ /* 0x001fe20000400000 */
[----:B------:R-:W-:Y:S02]  /*38a0*/  FSETP.GT.AND P6, PT, R183, 8.50705917302346158658e+37, PT ;  /* 0x7e800000b700780b */ /* 0x000fe40003fc4000 */
[----:B------:R-:W-:-:S11]  /*38b0*/  ISETP.GE.AND P5, PT, R119, c[0x0][0x178], PT ;  /* 0x00005e0077007a0c */ /* 0x000fd60003fa6270 */
[----:B------:R-:W-:-:S04]  /*38c0*/  @P6 FMUL R183, R183, 0.25 ;  /* 0x3e800000b7b76820 */ /* 0x000fc80000400000 */
[----:B------:R0:W2:Y:S01]  /*38d0*/  MUFU.RCP R127, R183 ;  /* 0x000000b7007f7308 */ /* 0x0000a20000001000 */
[----:B-1----:R-:W-:Y:S01]  /*38e0*/  FMUL R126, R221, R126 ;  /* 0x0000007edd7e7220 */ /* 0x002fe20000400000 */
[----:B------:R-:W-:-:S03]  /*38f0*/  SEL R179, R179, RZ, !P5 ;  /* 0x000000ffb3b37207 */ /* 0x000fc60006800000 */
[----:B------:R-:W-:Y:S01]  /*3900*/  FMUL R155, R155, R126 ;  /* 0x0000007e9b9b7220 */ /* 0x000fe20000400000 */
[----:B------:R-:W-:Y:S01]  /*3910*/  FSEL R126, R171, 1, P6 ;  /* 0x3f800000ab7e7808 */ /* 0x000fe20003000000 */
[----:B0-----:R-:W-:-:S04]  /*3920*/  HADD2.F32 R183, -RZ, R179.H0_H0 ;  /* 0x200000b3ffb77230 */ /* 0x001fc80000004100 */
[----:B--2---:R-:W-:Y:S01]  /*3930*/  FMUL R126, R127, R126 ;  /* 0x0000007e7f7e7220 */ /* 0x004fe20000400000 */
[----:B------:R-:W-:-:S04]  /*3940*/  FADD R127, RZ, -R183 ;  /* 0x800000b7ff7f7221 */ /* 0x000fc80000000000 */
[----:B------:R-:W-:-:S05]  /*3950*/  FMUL R127, R127, 1.4426950216293334961 ;  /* 0x3fb8aa3b7f7f7820 */ /* 0x000fca0000400000 */
[----:B------:R-:W-:-:S13]  /*3960*/  FSETP.GEU.AND P6, PT, R127, -126, PT ;  /* 0xc2fc00007f00780b */ /* 0x000fda0003fce000 */
[----:B------:R-:W-:-:S04]  /*3970*/  @!P6 FMUL R127, R127, 0.5 ;  /* 0x3f0000007f7fe820 */ /* 0x000fc80000400000 */
[----:B------:R-:W0:Y:S01]  /*3980*/  MUFU.EX2 R179, R127 ;  /* 0x0000007f00b37308 */ /* 0x000e220000000800 */
[----:B------:R-:W-:Y:S01]  /*3990*/  FADD R217, R217, 1 ;  /* 0x3f800000d9d97421 */ /* 0x000fe20000000000 */
[----:B0-----:R-:W-:-:S04]  /*39a0*/  @!P6 FMUL R179, R179, R179 ;  /* 0x000000b3b3b3e220 */ /* 0x001fc80000400000 */
        /* <DEDUP_REMOVED lines=20> */
[----:B------:R-:W-:Y:S02]  /*3af0*/  SEL R206, R206, RZ, !P5 ;  /* 0x000000ffcece7207 */ /* 0x000fe40006800000 */
[----:B------:R-:W-:-:S03]  /*3b00*/  FSEL R127, R171, 1, P6 ;  /* 0x3f800000ab7f7808 */ /* 0x000fc60003000000 */
[----:B------:R-:W-:Y:S02]  /*3b10*/  HADD2.F32 R206, -RZ, R206.H0_H0 ;  /* 0x200000ceffce7230 */ /* 0x000fe40000004100 */
[----:B0-----:R-:W-:-:S03]  /*3b20*/  FMUL R126, R126, R127 ;  /* 0x0000007f7e7e7220 */ /* 0x001fc60000400000 */
[----:B------:R-:W-:-:S04]  /*3b30*/  FADD R127, RZ, -R206 ;  /* 0x800000ceff7f7221 */ /* 0x000fc80000000000 */
[----:B------:R-:W-:-:S05]  /*3b40*/  FMUL R127, R127, 1.4426950216293334961 ;  /* 0x3fb8aa3b7f7f7820 */ /* 0x000fca0000400000 */
[----:B------:R-:W-:Y:S01]  /*3b50*/  FSETP.GEU.AND P6, PT, R127, -126, PT ;  /* 0xc2fc00007f00780b */ /* 0x000fe20003fce000 */
[----:B------:R-:W-:-:S12]  /*3b60*/  FMUL R182, R210, R217 ;  /* 0x000000d9d2b67220 */ /* 0x000fd80000400000 */
        /* <DEDUP_REMOVED lines=64> */
[----:B------:R0:W1:Y:S02]  /*3f70*/  MUFU.EX2 R159, R127 ;  /* 0x0000007f009f7308 */ /* 0x0000640000000800 */
[----:B0-----:R-:W-:Y:S01]  /*3f80*/  FADD R127, R193, 1 ;  /* 0x3f800000c17f7421 */ /* 0x001fe20000000000 */
[----:B------:R-:W-:Y:S01]  /*3f90*/  STL [R1+0x94], R111 ;  /* 0x0000946f01007387 */ /* 0x000fe20000100800 */
[----:B-1----:R-:W-:-:S03]  /*3fa0*/  @!P6 FMUL R159, R159, R159 ;  /* 0x0000009f9f9fe220 */ /* 0x002fc60000400000 */
[C---:B------:R-:W-:Y:S01]  /*3fb0*/  FSETP.GT.AND P6, PT, R127.reuse, 8.50705917302346158658e+37, PT ;  /* 0x7e8000007f00780b */ /* 0x040fe20003fc4000 */
[----:B------:R-:W-:Y:S04]  /*3fc0*/  STL [R1+0x90], R110 ;  /* 0x0000906e01007387 */ /* 0x000fe80000100800 */
[----:B------:R-:W-:Y:S04]  /*3fd0*/  STL [R1+0x8c], R109 ;  /* 0x00008c6d01007387 */ /* 0x000fe80000100800 */
[----:B------:R-:W-:Y:S04]  /*3fe0*/  STL [R1+0x98], R108 ;  /* 0x0000986c01007387 */ /* 0x000fe80000100800 */
[----:B------:R-:W-:Y:S04]  /*3ff0*/  STL [R1+0x88], R106 ;  /* 0x0000886a01007387 */ /* 0x000fe80000100800 */
[----:B------:R-:W-:Y:S01]  /*4000*/  STL [R1+0x9c], R105 ;  /* 0x00009c6901007387 */ /* 0x000fe20000100800 */
[----:B------:R-:W-:-:S03]  /*4010*/  @P6 FMUL R127, R127, 0.25 ;  /* 0x3e8000007f7f6820 */ /* 0x000fc60000400000 */
[----:B------:R-:W-:Y:S04]  /*4020*/  STL [R1+0x84], R103 ;  /* 0x0000846701007387 */ /* 0x000fe80000100800 */
[----:B------:R-:W-:Y:S04]  /*4030*/  STL [R1+0xa0], R102 ;  /* 0x0000a06601007387 */ /* 0x000fe80000100800 */
[----:B------:R-:W-:Y:S04]  /*4040*/  STL [R1+0x80], R100 ;  /* 0x0000806401007387 */ /* 0x000fe80000100800 */
[----:B------:R-:W-:Y:S04]  /*4050*/  STL [R1+0xa4], R99 ;  /* 0x0000a46301007387 */ /* 0x000fe80000100800 */
[----:B------:R-:W-:Y:S04]  /*4060*/  STL [R1+0x7c], R97 ;  /* 0x00007c6101007387 */ /* 0x000fe80000100800 */
[----:B------:R-:W-:Y:S01]  /*4070*/  STL [R1+0xa8], R96 ;  /* 0x0000a86001007387 */ /* 0x000fe20000100800 */
[----:B------:R-:W0:Y:S03]  /*4080*/  MUFU.RCP R127, R127 ;  /* 0x0000007f007f7308 */ /* 0x000e260000001000 */
[----:B------:R-:W-:Y:S04]  /*4090*/  STL [R1+0x78], R94 ;  /* 0x0000785e01007387 */ /* 0x000fe80000100800 */
[----:B------:R1:W-:Y:S01]  /*40a0*/  STL [R1+0xac], R92 ;  /* 0x0000ac5c01007387 */ /* 0x0003e20000100800 */
[----:B------:R-:W-:-:S02]  /*40b0*/  P2R R201, PR, RZ, 0x1 ;  /* 0x00000001ffc97803 */ /* 0x000fc40000000000 */
[----:B-1----:R-:W-:-:S04]  /*40c0*/  IADD3 R92, R170, 0x505, RZ ;  /* 0x00000505aa5c7810 */ /* 0x002fc80007ffe0ff */
[----:B------:R-:W-:Y:S01]  /*40d0*/  ISETP.GE.AND P0, PT, R92, c[0x0][0x178], PT ;  /* 0x00005e005c007a0c */ /* 0x000fe20003f06270 */
[----:B------:R-:W-:-:S03]  /*40e0*/  FMUL R194, R194, R126 ;  /* 0x0000007ec2c27220 */ /* 0x000fc60000400000 */
        /* <DEDUP_REMOVED lines=12> */
[----:B------:R-:W-:Y:S02]  /*41b0*/  IADD3 R96, R170, 0x506, RZ ;  /* 0x00000506aa607810 */ /* 0x000fe40007ffe0ff */
[----:B------:R-:W-:-:S09]  /*41c0*/  P2R R145, PR, RZ, 0x2 ;  /* 0x00000002ff917803 */ /* 0x000fd20000000000 */
[----:B------:R-:W-:Y:S01]  /*41d0*/  @P6 FMUL R127, R127, 0.25 ;  /* 0x3e8000007f7f6820 */ /* 0x000fe20000400000 */
[----:B------:R-:W-:-:S05]  /*41e0*/  ISETP.GE.AND P1, PT, R96, c[0x0][0x178], PT ;  /* 0x00005e0060007a0c */ /* 0x000fca0003f26270 */
        /* <DEDUP_REMOVED lines=24> */
[----:B------:R0:W1:Y:S02]  /*4370*/  MUFU.EX2 R152, R127 ;  /* 0x0000007f00987308 */ /* 0x0000640000000800 */
[----:B0-----:R-:W-:Y:S01]  /*4380*/  FADD R127, R180, 1 ;  /* 0x3f800000b47f7421 */ /* 0x001fe20000000000 */
[----:B-1----:R-:W-:-:S04]  /*4390*/  @!P6 FMUL R152, R152, R152 ;  /* 0x000000989898e220 */ /* 0x002fc80000400000 */
[----:B------:R-:W-:Y:S01]  /*43a0*/  FSETP.GT.AND P6, PT, R127, 8.50705917302346158658e+37, PT ;  /* 0x7e8000007f00780b */ /* 0x000fe20003fc4000 */
[----:B------:R-:W0:Y:S01]  /*43b0*/  MUFU.RCP R190, R190 ;  /* 0x000000be00be7308 */ /* 0x000e220000001000 */
[----:B------:R-:W-:Y:S02]  /*43c0*/  IADD3 R99, R170, 0x600, RZ ;  /* 0x00000600aa637810 */ /* 0x000fe40007ffe0ff */
[----:B------:R-:W-:-:S09]  /*43d0*/  P2R R224, PR, RZ, 0x4 ;  /* 0x00000004ffe07803 */ /* 0x000fd20000000000 */
[----:B------:R-:W-:Y:S01]  /*43e0*/  @P6 FMUL R127, R127, 0.25 ;  /* 0x3e8000007f7f6820 */ /* 0x000fe20000400000 */
[----:B------:R-:W-:-:S05]  /*43f0*/  ISETP.GE.AND P2, PT, R99, c[0x0][0x178], PT ;  /* 0x00005e0063007a0c */ /* 0x000fca0003f46270 */
[----:B------:R-:W1:Y:S01]  /*4400*/  MUFU.RCP R127, R127 ;  /* 0x0000007f007f7308 */ /* 0x000e620000001000 */
[----:B0-----:R-:W-:Y:S01]  /*4410*/  FMUL R126, R190, R126 ;  /* 0x0000007ebe7e7220 */ /* 0x001fe20000400000 */
[----:B------:R-:W-:-:S03]  /*4420*/  SEL R157, R157, RZ, !P2 ;  /* 0x000000ff9d9d7207 */ /* 0x000fc60005000000 */
        /* <DEDUP_REMOVED lines=48> */
[----:B------:R-:W-:-:S11]  /*4730*/  IADD3 R111, R170, 0x603, RZ ;  /* 0x00000603aa6f7810 */ /* 0x000fd60007ffe0ff */
        /* <DEDUP_REMOVED lines=14> */
[----:B0-----:R-:W-:-:S04]  /*4820*/  @!P6 FMUL R213, R213, R213 ;  /* 0x000000d5d5d5e220 */ /* 0x001fc80000400000 */
[----:B------:R-:W-:Y:S01]  /*4830*/  FSETP.GT.AND P6, PT, R235, 8.50705917302346158658e+37, PT ;  /* 0x7e800000eb00780b */ /* 0x000fe20003fc4000 */
[----:B------:R-:W-:Y:S01]  /*4840*/  FADD R127, R162, 1 ;  /* 0x3f800000a27f7421 */ /* 0x000fe20000000000 */
[----:B------:R-:W-:Y:S02]  /*4850*/  FMUL R167, R167, R126 ;  /* 0x0000007ea7a77220 */ /* 0x000fe40000400000 */
[----:B------:R-:W-:-:S09]  /*4860*/  FSEL R126, R171, 1, P6 ;  /* 0x3f800000ab7e7808 */ /* 0x000fd20003000000 */
[----:B------:R-:W-:Y:S01]  /*4870*/  @P6 FMUL R235, R235, 0.25 ;  /* 0x3e800000ebeb6820 */ /* 0x000fe20000400000 */
[----:B------:R-:W-:-:S05]  /*4880*/  FSETP.GT.AND P6, PT, R127, 8.50705917302346158658e+37, PT ;  /* 0x7e8000007f00780b */ /* 0x000fca0003fc4000 */
[----:B------:R-:W0:Y:S01]  /*4890*/  MUFU.RCP R235, R235 ;  /* 0x000000eb00eb7308 */ /* 0x000e220000001000 */
[----:B------:R-:W-:-:S07]  /*48a0*/  FADD R184, R184, 1 ;  /* 0x3f800000b8b87421 */ /* 0x000fce0000000000 */
[----:B------:R-:W-:Y:S01]  /*48b0*/  @P6 FMUL R127, R127, 0.25 ;  /* 0x3e8000007f7f6820 */ /* 0x000fe20000400000 */
[----:B0-----:R-:W-:Y:S01]  /*48c0*/  FMUL R235, R235, R126 ;  /* 0x0000007eebeb7220 */ /* 0x001fe20000400000 */
[----:B------:R-:W-:Y:S02]  /*48d0*/  FSEL R126, R171, 1, P6 ;  /* 0x3f800000ab7e7808 */ /* 0x000fe40003000000 */
[----:B------:R-:W-:Y:S01]  /*48e0*/  FSETP.GT.AND P6, PT, R184, 8.50705917302346158658e+37, PT ;  /* 0x7e800000b800780b */ /* 0x000fe20003fc4000 */
[----:B------:R-:W-:Y:S02]  /*48f0*/  FMUL R203, R203, R235 ;  /* 0x000000ebcbcb7220 */ /* 0x000fe40000400000 */
[----:B------:R0:W1:Y:S01]  /*4900*/  MUFU.RCP R235, R127 ;  /* 0x0000007f00eb7308 */ /* 0x0000620000001000 */
[----:B------:R-:W-:Y:S01]  /*4910*/  FSEL R162, R171, 1, P6 ;  /* 0x3f800000aba27808 */ /* 0x000fe20003000000 */
[----:B0-----:R-:W-:-:S08]  /*4920*/  FADD R127, R146, 1 ;  /* 0x3f800000927f7421 */ /* 0x001fd00000000000 */
[----:B------:R-:W-:Y:S01]  /*4930*/  @P6 FMUL R184, R184, 0.25 ;  /* 0x3e800000b8b86820 */ /* 0x000fe20000400000 */
[----:B------:R-:W-:Y:S01]  /*4940*/  FSETP.GT.AND P6, PT, R127, 8.50705917302346158658e+37, PT ;  /* 0x7e8000007f00780b */ /* 0x000fe20003fc4000 */
[----:B------:R-:W-:Y:S01]  /*4950*/  FADD R147, R147, 1 ;  /* 0x3f80000093937421 */ /* 0x000fe20000000000 */
[----:B-1----:R-:W-:Y:S02]  /*4960*/  FMUL R235, R235, R126 ;  /* 0x0000007eebeb7220 */ /* 0x002fe40000400000 */
[----:B------:R-:W-:-:S09]  /*4970*/  FSEL R126, R171, 1, P6 ;  /* 0x3f800000ab7e7808 */ /* 0x000fd20003000000 */
[----:B------:R-:W-:Y:S01]  /*4980*/  @P6 FMUL R127, R127, 0.25 ;  /* 0x3e8000007f7f6820 */ /* 0x000fe20000400000 */
[----:B------:R-:W-:Y:S01]  /*4990*/  FSETP.GT.AND P6, PT, R147, 8.50705917302346158658e+37, PT ;  /* 0x7e8000009300780b */ /* 0x000fe20003fc4000 */
[----:B------:R-:W-:Y:S01]  /*49a0*/  FADD R231, R231, 1 ;  /* 0x3f800000e7e77421 */ /* 0x000fe20000000000 */
[----:B------:R-:W0:Y:S02]  /*49b0*/  MUFU.RCP R184, R184 ;  /* 0x000000b800b87308 */ /* 0x000e240000001000 */
[----:B------:R-:W-:-:S09]  /*49c0*/  FSEL R146, R171, 1, P6 ;  /* 0x3f800000ab927808 */ /* 0x000fd20003000000 */
[----:B------:R-:W-:Y:S01]  /*49d0*/  @P6 FMUL R147, R147, 0.25 ;  /* 0x3e80000093936820 */ /* 0x000fe20000400000 */
[----:B------:R-:W-:Y:S01]  /*49e0*/  FSETP.GT.AND P6, PT, R231, 8.50705917302346158658e+37, PT ;  /* 0x7e800000e700780b */ /* 0x000fe20003fc4000 */
[----:B------:R-:W-:Y:S01]  /*49f0*/  FADD R227, R227, 1 ;  /* 0x3f800000e3e37421 */ /* 0x000fe20000000000 */
[----:B0-----:R-:W-:Y:S02]  /*4a00*/  FMUL R184, R184, R162 ;  /* 0x000000a2b8b87220 */ /* 0x001fe40000400000 */
[----:B------:R-:W-:-:S09]  /*4a10*/  FSEL R162, R171, 1, P6 ;  /* 0x3f800000aba27808 */ /* 0x000fd20003000000 */
[----:B------:R-:W-:Y:S01]  /*4a20*/  @P6 FMUL R231, R231, 0.25 ;  /* 0x3e800000e7e76820 */ /* 0x000fe20000400000 */
[----:B------:R-:W-:Y:S01]  /*4a30*/  FSETP.GT.AND P6, PT, R227, 8.50705917302346158658e+37, PT ;  /* 0x7e800000e300780b */ /* 0x000fe20003fc4000 */
[----:B------:R-:W-:Y:S01]  /*4a40*/  FADD R226, R226, 1 ;  /* 0x3f800000e2e27421 */ /* 0x000fe20000000000 */
[----:B------:R-:W0:Y:S01]  /*4a50*/  MUFU.RCP R127, R127 ;  /* 0x0000007f007f7308 */ /* 0x000e220000001000 */
[----:B------:R-:W-:Y:S01]  /*4a60*/  FMUL R168, R168, R184 ;  /* 0x000000b8a8a87220 */ /* 0x000fe20000400000 */
        /* <DEDUP_REMOVED lines=53> */
[----:B------:R-:W-:Y:S02]  /*4dc0*/  FMUL R215, R215, R126 ;  /* 0x0000007ed7d77220 */ /* 0x000fe40000400000 */
[----:B------:R-:W-:-:S09]  /*4dd0*/  FSEL R126, R171, 1, P6 ;  /* 0x3f800000ab7e7808 */ /* 0x000fd20003000000 */
[----:B------:R-:W-:Y:S01]  /*4de0*/  @P6 FMUL R210, R210, 0.25 ;  /* 0x3e800000d2d26820 */ /* 0x000fe20000400000 */
[----:B------:R-:W-:Y:S01]  /*4df0*/  FSETP.GT.AND P6, PT, R220, 8.50705917302346158658e+37, PT ;  /* 0x7e800000dc00780b */ /* 0x000fe20003fc4000 */
[----:B------:R-:W0:Y:S01]  /*4e00*/  MUFU.RCP R202, R202 ;  /* 0x000000ca00ca7308 */ /* 0x000e220000001000 */
[----:B------:R-:W-:Y:S01]  /*4e10*/  STL [R1+0x74], R91 ;  /* 0x0000745b01007387 */ /* 0x000fe20000100800 */
[----:B------:R-:W-:-:S10]  /*4e20*/  FADD R221, R221, 1 ;  /* 0x3f800000dddd7421 */ /* 0x000fd40000000000 */
[----:B------:R-:W-:Y:S01]  /*4e30*/  @P6 FMUL R220, R220, 0.25 ;  /* 0x3e800000dcdc6820 */ /* 0x000fe20000400000 */
[----:B------:R-:W1:Y:S01]  /*4e40*/  MUFU.RCP R210, R210 ;  /* 0x000000d200d27308 */ /* 0x000e620000001000 */
[----:B------:R-:W-:Y:S01]  /*4e50*/  STL [R1+0xb0], R89 ;  /* 0x0000b05901007387 */ /* 0x000fe20000100800 */
[----:B0-----:R-:W-:-:S03]  /*4e60*/  FMUL R202, R202, R127 ;  /* 0x0000007fcaca7220 */ /* 0x001fc60000400000 */
[----:B------:R-:W-:Y:S03]  /*4e70*/  STL [R1+0x70], R88 ;  /* 0x0000705801007387 */ /* 0x000fe60000100800 */
[----:B------:R-:W0:Y:S01]  /*4e80*/  MUFU.RCP R220, R220 ;  /* 0x000000dc00dc7308 */ /* 0x000e220000001000 */
[----:B------:R-:W-:Y:S01]  /*4e90*/  STL [R1+0xb4], R86 ;  /* 0x0000b45601007387 */ /* 0x000fe20000100800 */
[----:B------:R-:W-:-:S03]  /*4ea0*/  FSEL R127, R171, 1, P6 ;  /* 0x3f800000ab7f7808 */ /* 0x000fc60003000000 */
[----:B------:R-:W-:Y:S01]  /*4eb0*/  STL [R1+0x6c], R85 ;  /* 0x00006c5501007387 */ /* 0x000fe20000100800 */
[----:B------:R-:W-:-:S03]  /*4ec0*/  FSETP.GT.AND P6, PT, R221, 8.50705917302346158658e+37, PT ;  /* 0x7e800000dd00780b */ /* 0x000fc60003fc4000 */
[----:B------:R-:W-:Y:S04]  /*4ed0*/  STL [R1+0xb8], R84 ;  /* 0x0000b85401007387 */ /* 0x000fe80000100800 */
[----:B------:R-:W-:Y:S01]  /*4ee0*/  STL [R1+0x68], R82 ;  /* 0x0000685201007387 */ /* 0x000fe20000100800 */
[----:B------:R-:W-:-:S03]  /*4ef0*/  FMUL R169, R212, R214 ;  /* 0x000000d6d4a97220 */ /* 0x000fc60000400000 */
[----:B------:R-:W-:Y:S01]  /*4f00*/  STL [R1+0xbc], R81 ;  /* 0x0000bc5101007387 */ /* 0x000fe20000100800 */
[----:B------:R-:W-:-:S03]  /*4f10*/  P2R R212, PR, RZ, 0x1 ;  /* 0x00000001ffd47803 */ /* 0x000fc60000000000 */
[----:B------:R-:W-:Y:S01]  /*4f20*/  STL [R1+0x64], R79 ;  /* 0x0000644f01007387 */ /* 0x000fe20000100800 */
[----:B------:R-:W-:-:S03]  /*4f30*/  ISETP.GE.AND P0, PT, R170, c[0x0][0x178], PT ;  /* 0x00005e00aa007a0c */ /* 0x000fc60003f06270 */
[----:B------:R-:W-:Y:S04]  /*4f40*/  STL [R1+0xc0], R78 ;  /* 0x0000c04e01007387 */ /* 0x000fe80000100800 */
[----:B------:R-:W-:Y:S04]  /*4f50*/  STL [R1+0x60], R76 ;  /* 0x0000604c01007387 */ /* 0x000fe80000100800 */
[----:B------:R-:W-:Y:S01]  /*4f60*/  STL [R1+0xc4], R75 ;  /* 0x0000c44b01007387 */ /* 0x000fe20000100800 */
[----:B------:R-:W-:-:S03]  /*4f70*/  FADD R225, R225, 1 ;  /* 0x3f800000e1e17421 */ /* 0x000fc60000000000 */
[----:B------:R-:W-:Y:S01]  /*4f80*/  STL [R1+0x5c], R73 ;  /* 0x00005c4901007387 */ /* 0x000fe20000100800 */
[----:B-1----:R-:W-:Y:S01]  /*4f90*/  FMUL R126, R210, R126 ;  /* 0x0000007ed27e7220 */ /* 0x002fe20000400000 */
[----:B0-----:R-:W-:Y:S02]  /*4fa0*/  FMUL R127, R220, R127 ;  /* 0x0000007fdc7f7220 */ /* 0x001fe40000400000 */
[----:B------:R-:W-:Y:S01]  /*4fb0*/  STL [R1+0xc8], R72 ;  /* 0x0000c84801007387 */ /* 0x000fe20000100800 */
[----:B------:R-:W0:Y:S03]  /*4fc0*/  MUFU.RCP R205, R205 ;  /* 0x000000cd00cd7308 */ /* 0x000e260000001000 */
[----:B------:R-:W-:Y:S01]  /*4fd0*/  STL [R1+0x58], R70 ;  /* 0x0000584601007387 */ /* 0x000fe20000100800 */
[----:B------:R-:W-:-:S03]  /*4fe0*/  FMUL R177, R177, R202 ;  /* 0x000000cab1b17220 */ /* 0x000fc60000400000 */
[----:B------:R-:W-:Y:S01]  /*4ff0*/  STL [R1+0xcc], R69 ;  /* 0x0000cc4501007387 */ /* 0x000fe20000100800 */
[----:B------:R-:W-:-:S03]  /*5000*/  @P6 FMUL R221, R221, 0.25 ;  /* 0x3e800000dddd6820 */ /* 0x000fc60000400000 */
[----:B------:R-:W-:Y:S01]  /*5010*/  STL [R1+0x54], R67 ;  /* 0x0000544301007387 */ /* 0x000fe20000100800 */
[----:B------:R-:W-:Y:S01]  /*5020*/  FSEL R202, R171, 1, P6 ;  /* 0x3f800000abca7808 */ /* 0x000fe20003000000 */
[----:B------:R-:W-:Y:S02]  /*5030*/  FMUL R206, R206, R126 ;  /* 0x0000007ecece7220 */ /* 0x000fe40000400000 */
[----:B------:R-:W-:Y:S01]  /*5040*/  STL [R1+0xd0], R66 ;  /* 0x0000d04201007387 */ /* 0x000fe20000100800 */
[----:B------:R-:W-:Y:S01]  /*5050*/  FMUL R198, R198, R127 ;  /* 0x0000007fc6c67220 */ /* 0x000fe20000400000 */
[----:B------:R-:W-:Y:S02]  /*5060*/  PRMT R236, RZ, 0x7610, R236 ;  /* 0x00007610ffec7816 */ /* 0x000fe400000000ec */
[----:B------:R-:W-:Y:S01]  /*5070*/  STL [R1+0x50], R64 ;  /* 0x0000504001007387 */ /* 0x000fe20000100800 */
[----:B------:R-:W-:Y:S01]  /*5080*/  FSETP.GT.AND P6, PT, R225, 8.50705917302346158658e+37, PT ;  /* 0x7e800000e100780b */ /* 0x000fe20003fc4000 */
[----:B------:R-:W-:-:S02]  /*5090*/  IMAD.WIDE R126, R170, R186, c[0x0][0x168] ;  /* 0x00005a00aa7e7625 */ /* 0x000fc400078e02ba */
[----:B------:R-:W-:Y:S04]  /*50a0*/  STL [R1+0xd4], R63 ;  /* 0x0000d43f01007387 */ /* 0x000fe80000100800 */
[----:B------:R-:W-:Y:S04]  /*50b0*/  STL [R1+0x4c], R61 ;  /* 0x00004c3d01007387 */ /* 0x000fe80000100800 */
[----:B------:R1:W-:Y:S04]  /*50c0*/  STL [R1+0xd8], R60 ;  /* 0x0000d83c01007387 */ /* 0x0003e80000100800 */
[----:B------:R-:W2:Y:S01]  /*50d0*/  @!P0 LDG.E.U16 R236, [R126.64] ;  /* 0x000000047eec8981 */ /* 0x000ea2000c1e1500 */
[----:B-1----:R-:W-:Y:S01]  /*50e0*/  IADD3 R60, R170, 0x2, RZ ;  /* 0x00000002aa3c7810 */ /* 0x002fe20007ffe0ff */
[----:B------:R-:W-:-:S03]  /*50f0*/  FADD R159, R159, 1 ;  /* 0x3f8000009f9f7421 */ /* 0x000fc60000000000 */
[----:B------:R-:W-:Y:S01]  /*5100*/  ISETP.GE.AND P0, PT, R60, c[0x0][0x178], PT ;  /* 0x00005e003c007a0c */ /* 0x000fe20003f06270 */
[----:B------:R-:W1:Y:S01]  /*5110*/  MUFU.RCP R234, R234 ;  /* 0x000000ea00ea7308 */ /* 0x000e620000001000 */
[----:B------:R-:W-:Y:S01]  /*5120*/  FMUL R174, R174, R235 ;  /* 0x000000ebaeae7220 */ /* 0x000fe20000400000 */
[----:B0-----:R-:W-:Y:S01]  /*5130*/  FMUL R146, R205, R146 ;  /* 0x00000092cd927220 */ /* 0x001fe20000400000 */
[----:B------:R-:W-:Y:S01]  /*5140*/  @P6 FMUL R225, R225, 0.25 ;  /* 0x3e800000e1e16820 */ /* 0x000fe20000400000 */
[----:B------:R-:W-:Y:S02]  /*5150*/  FSEL R205, R171, 1, P6 ;  /* 0x3f800000abcd7808 */ /* 0x000fe40003000000 */
[----:B------:R-:W-:Y:S02]  /*5160*/  PRMT R235, RZ, 0x7610, R235 ;  /* 0x00007610ffeb7816 */ /* 0x000fe400000000eb */
[----:B------:R-:W-:Y:S02]  /*5170*/  FSETP.GT.AND P6, PT, R159, 8.50705917302346158658e+37, PT ;  /* 0x7e8000009f00780b */ /* 0x000fe40003fc4000 */
[----:B------:R-:W-:-:S02]  /*5180*/  IADD3 R63, R170, 0x3, RZ ;  /* 0x00000003aa3f7810 */ /* 0x000fc40007ffe0ff */
[----:B------:R-:W3:Y:S02]  /*5190*/  @!P0 LDG.E.U16 R235, [R126.64+0x4] ;  /* 0x000004047eeb8981 */ /* 0x000ee4000c1e1500 */
[----:B------:R-:W-:Y:S01]  /*51a0*/  ISETP.GE.AND P0, PT, R63, c[0x0][0x178], PT ;  /* 0x00005e003f007a0c */ /* 0x000fe20003f06270 */
[----:B------:R-:W-:Y:S01]  /*51b0*/  FADD R173, R173, 1 ;  /* 0x3f800000adad7421 */ /* 0x000fe20000000000 */
[----:B------:R-:W0:Y:S01]  /*51c0*/  MUFU.RCP R232, R232 ;  /* 0x000000e800e87308 */ /* 0x000e220000001000 */
[----:B------:R-:W-:Y:S01]  /*51d0*/  FMUL R185, R185, R146 ;  /* 0x00000092b9b97220 */ /* 0x000fe20000400000 */
[----:B-1----:R-:W-:Y:S01]  /*51e0*/  FMUL R184, R234, R184 ;  /* 0x000000b8eab87220 */ /* 0x002fe20000400000 */
[----:B------:R-:W-:Y:S01]  /*51f0*/  STL [R1+0x48], R58 ;  /* 0x0000483a01007387 */ /* 0x000fe20000100800 */
[----:B------:R-:W-:Y:S01]  /*5200*/  FSEL R146, R171, 1, P6 ;  /* 0x3f800000ab927808 */ /* 0x000fe20003000000 */
[----:B------:R-:W-:Y:S01]  /*5210*/  @P6 FMUL R159, R159, 0.25 ;  /* 0x3e8000009f9f6820 */ /* 0x000fe20000400000 */
[----:B------:R-:W-:Y:S01]  /*5220*/  PRMT R234, RZ, 0x7610, R234 ;  /* 0x00007610ffea7816 */ /* 0x000fe200000000ea */
[----:B------:R1:W-:Y:S01]  /*5230*/  STL [R1+0xdc], R57 ;  /* 0x0000dc3901007387 */ /* 0x0003e20000100800 */
[----:B------:R-:W-:-:S02]  /*5240*/  FSETP.GT.AND P6, PT, R173, 8.50705917302346158658e+37, PT ;  /* 0x7e800000ad00780b */ /* 0x000fc40003fc4000 */
[C---:B------:R-:W-:Y:S01]  /*5250*/  IADD3 R69, R170.reuse, 0x5, RZ ;  /* 0x00000005aa457810 */ /* 0x040fe20007ffe0ff */
[----:B------:R-:W4:Y:S01]  /*5260*/  MUFU.RCP R195, R195 ;  /* 0x000000c300c37308 */ /* 0x000f220000001000 */
[----:B------:R-:W-:Y:S01]  /*5270*/  P2R R214, PR, RZ, 0x2 ;  /* 0x00000002ffd67803 */ /* 0x000fe20000000000 */
[----:B------:R-:W5:Y:S01]  /*5280*/  @!P0 LDG.E.U16 R234, [R126.64+0x6] ;  /* 0x000006047eea8981 */ /* 0x000f62000c1e1500 */
[----:B-1----:R-:W-:-:S05]  /*5290*/  IADD3 R57, R170, 0x1, RZ ;  /* 0x00000001aa397810 */ /* 0x002fca0007ffe0ff */
[----:B------:R-:W1:Y:S01]  /*52a0*/  MUFU.RCP R159, R159 ;  /* 0x0000009f009f7308 */ /* 0x000e620000001000 */
[----:B------:R-:W-:Y:S02]  /*52b0*/  ISETP.GE.AND P0, PT, R69, c[0x0][0x178], PT ;  /* 0x00005e0045007a0c */ /* 0x000fe40003f06270 */
[----:B------:R-:W-:Y:S01]  /*52c0*/  ISETP.GE.AND P1, PT, R57, c[0x0][0x178], PT ;  /* 0x00005e0039007a0c */ /* 0x000fe20003f26270 */
[----:B0-----:R-:W-:Y:S01]  /*52d0*/  FMUL R226, R232, R226 ;  /* 0x000000e2e8e27220 */ /* 0x001fe20000400000 */
[----:B------:R-:W-:Y:S01]  /*52e0*/  PRMT R186, RZ, 0x7610, R186 ;  /* 0x00007610ffba7816 */ /* 0x000fe200000000ba */
[----:B------:R-:W-:Y:S01]  /*52f0*/  @P6 FMUL R173, R173, 0.25 ;  /* 0x3e800000adad6820 */ /* 0x000fe20000400000 */
[----:B------:R-:W-:Y:S02]  /*5300*/  PRMT R232, RZ, 0x7610, R232 ;  /* 0x00007610ffe87816 */ /* 0x000fe400000000e8 */
[----:B------:R-:W-:Y:S01]  /*5310*/  IADD3 R66, R170, 0x4, RZ ;  /* 0x00000004aa427810 */ /* 0x000fe20007ffe0ff */
[----:B------:R-:W-:Y:S01]  /*5320*/  FADD R153, R153, 1 ;  /* 0x3f80000099997421 */ /* 0x000fe20000000000 */
[----:B------:R-:W0:Y:S01]  /*5330*/  MUFU.RCP R221, R221 ;  /* 0x000000dd00dd7308 */ /* 0x000e220000001000 */
[----:B----4-:R-:W-:-:S02]  /*5340*/  FMUL R195, R195, R147 ;  /* 0x00000093c3c37220 */ /* 0x010fc40000400000 */
[----:B------:R-:W4:Y:S01]  /*5350*/  @!P0 LDG.E.U16 R232, [R126.64+0xa] ;  /* 0x00000a047ee88981 */ /* 0x000f22000c1e1500 */
[----:B------:R-:W-:-:S03]  /*5360*/  ISETP.GE.AND P0, PT, R144, c[0x0][0x178], PT ;  /* 0x00005e0090007a0c */ /* 0x000fc60003f06270 */
[----:B------:R-:W3:Y:S01]  /*5370*/  @!P1 LDG.E.U16 R186, [R126.64+0x2] ;  /* 0x000002047eba9981 */ /* 0x000ee2000c1e1500 */
[----:B------:R-:W0:Y:S01]  /*5380*/  MUFU.RCP R173, R173 ;  /* 0x000000ad00ad7308 */ /* 0x000e220000001000 */
[----:B------:R-:W-:Y:S01]  /*5390*/  ISETP.GE.AND P1, PT, R66, c[0x0][0x178], PT ;  /* 0x00005e0042007a0c */ /* 0x000fe20003f26270 */
[----:B-1----:R-:W-:Y:S01]  /*53a0*/  FMUL R146, R159, R146 ;  /* 0x000000929f927220 */ /* 0x002fe20000400000 */
[----:B------:R-:W-:Y:S02]  /*53b0*/  FSEL R147, R171, 1, P6 ;  /* 0x3f800000ab937808 */ /* 0x000fe40003000000 */
[----:B------:R-:W-:Y:S01]  /*53c0*/  FSETP.GT.AND P6, PT, R153, 8.50705917302346158658e+37, PT ;  /* 0x7e8000009900780b */ /* 0x000fe20003fc4000 */
[----:B------:R-:W-:Y:S01]  /*53d0*/  FMUL R197, R197, R146 ;  /* 0x00000092c5c57220 */ /* 0x000fe20000400000 */
[----:B------:R-:W-:Y:S01]  /*53e0*/  FMUL R184, R229, R184 ;  /* 0x000000b8e5b87220 */ /* 0x000fe20000400000 */
[----:B------:R-:W-:Y:S02]  /*53f0*/  PRMT R146, RZ, 0x7610, R146 ;  /* 0x00007610ff927816 */ /* 0x000fe40000000092 */
[----:B------:R-:W-:Y:S01]  /*5400*/  PRMT R229, RZ, 0x7610, R229 ;  /* 0x00007610ffe57816 */ /* 0x000fe200000000e5 */
[----:B0-----:R-:W-:-:S03]  /*5410*/  FMUL R202, R221, R202 ;  /* 0x000000caddca7220 */ /* 0x001fc60000400000 */
[----:B------:R-:W4:Y:S01]  /*5420*/  @!P1 LDG.E.U16 R146, [R126.64+0x8] ;  /* 0x000008047e929981 */ /* 0x000f22000c1e1500 */
[----:B------:R-:W-:Y:S01]  /*5430*/  ISETP.GE.AND P1, PT, R251, c[0x0][0x178], PT ;  /* 0x00005e00fb007a0c */ /* 0x000fe20003f26270 */
[----:B------:R-:W-:Y:S02]  /*5440*/  FMUL R147, R173, R147 ;  /* 0x00000093ad937220 */ /* 0x000fe40000400000 */
[----:B------:R-:W5:Y:S01]  /*5450*/  @!P0 LDG.E.U16 R229, [R126.64+0x200] ;  /* 0x000200047ee58981 */ /* 0x000f62000c1e1500 */
[----:B------:R-:W-:Y:S01]  /*5460*/  ISETP.GE.AND P0, PT, R142, c[0x0][0x178], PT ;  /* 0x00005e008e007a0c */ /* 0x000fe20003f06270 */
[----:B------:R-:W-:Y:S01]  /*5470*/  @P6 FMUL R153, R153, 0.25 ;  /* 0x3e80000099996820 */ /* 0x000fe20000400000 */
[----:B------:R-:W0:Y:S01]  /*5480*/  MUFU.RCP R225, R225 ;  /* 0x000000e100e17308 */ /* 0x000e220000001000 */
[----:B------:R-:W-:Y:S01]  /*5490*/  FMUL R189, R189, R202 ;  /* 0x000000cabdbd7220 */ /* 0x000fe20000400000 */
[----:B------:R-:W-:Y:S01]  /*54a0*/  FMUL R200, R200, R147 ;  /* 0x00000093c8c87220 */ /* 0x000fe20000400000 */
[----:B------:R-:W-:-:S05]  /*54b0*/  PRMT R147, RZ, 0x7610, R147 ;  /* 0x00007610ff937816 */ /* 0x000fca0000000093 */
[----:B------:R-:W1:Y:S01]  /*54c0*/  MUFU.RCP R179, R179 ;  /* 0x000000b300b37308 */ /* 0x000e620000001000 */
[----:B------:R-:W5:Y:S07]  /*54d0*/  @!P1 LDG.E.U16 R147, [R126.64+0xe] ;  /* 0x00000e047e939981 */ /* 0x000f6e000c1e1500 */
[----:B------:R0:W-:Y:S02]  /*54e0*/  MUFU.RCP R202, R153 ;  /* 0x0000009900ca7308 */ /* 0x0001e40000001000 */
[----:B0-----:R-:W-:Y:S01]  /*54f0*/  PRMT R153, RZ, 0x7610, R153 ;  /* 0x00007610ff997816 */ /* 0x001fe20000000099 */
[----:B------:R-:W-:-:S05]  /*5500*/  FADD R152, R152, 1 ;  /* 0x3f80000098987421 */ /* 0x000fca0000000000 */
[----:B------:R-:W5:Y:S01]  /*5510*/  @!P0 LDG.E.U16 R153, [R126.64+0x204] ;  /* 0x000204047e998981 */ /* 0x000f62000c1e1500 */
[----:B------:R-:W-:Y:S01]  /*5520*/  ISETP.GE.AND P0, PT, R139, c[0x0][0x178], PT ;  /* 0x00005e008b007a0c */ /* 0x000fe20003f06270 */
[----:B------:R-:W0:Y:S01]  /*5530*/  MUFU.RCP R218, R218 ;  /* 0x000000da00da7308 */ /* 0x000e220000001000 */
[----:B------:R-:W-:Y:S01]  /*5540*/  ISETP.GE.AND P1, PT, R143, c[0x0][0x178], PT ;  /* 0x00005e008f007a0c */ /* 0x000fe20003f26270 */
[----:B------:R-:W-:Y:S01]  /*5550*/  FMUL R188, R188, R195 ;  /* 0x000000c3bcbc7220 */ /* 0x000fe20000400000 */
[----:B------:R-:W-:Y:S01]  /*5560*/  FMUL R205, R225, R205 ;  /* 0x000000cde1cd7220 */ /* 0x000fe20000400000 */
[----:B------:R-:W-:Y:S01]  /*5570*/  FSEL R195, R171, 1, P6 ;  /* 0x3f800000abc37808 */ /* 0x000fe20003000000 */
[----:B-1----:R-:W-:Y:S01]  /*5580*/  FMUL R227, R179, R227 ;  /* 0x000000e3b3e37220 */ /* 0x002fe20000400000 */
[----:B------:R-:W-:Y:S02]  /*5590*/  PRMT R225, RZ, 0x7610, R225 ;  /* 0x00007610ffe17816 */ /* 0x000fe400000000e1 */
[----:B------:R-:W-:Y:S01]  /*55a0*/  FSETP.GT.AND P6, PT, R152, 8.50705917302346158658e+37, PT ;  /* 0x7e8000009800780b */ /* 0x000fe20003fc4000 */
[----:B------:R-:W-:Y:S01]  /*55b0*/  FMUL R183, R183, R227 ;  /* 0x000000e3b7b77220 */ /* 0x000fe20000400000 */
[----:B------:R-:W-:-:S02]  /*55c0*/  PRMT R227, RZ, 0x7610, R227 ;  /* 0x00007610ffe37816 */ /* 0x000fc400000000e3 */
[----:B------:R-:W5:Y:S01]  /*55d0*/  @!P0 LDG.E.U16 R225, [R126.64+0x20a] ;  /* 0x00020a047ee18981 */ /* 0x000f62000c1e1500 */
[----:B------:R-:W-:Y:S01]  /*55e0*/  FADD R157, R157, 1 ;  /* 0x3f8000009d9d7421 */ /* 0x000fe20000000000 */
[----:B------:R-:W1:Y:S02]  /*55f0*/  MUFU.RCP R219, R219 ;  /* 0x000000db00db7308 */ /* 0x000e640000001000 */
[----:B------:R-:W5:Y:S01]  /*5600*/  @!P1 LDG.E.U16 R227, [R126.64+0x202] ;  /* 0x000202047ee39981 */ /* 0x000f62000c1e1500 */
[----:B------:R-:W-:Y:S01]  /*5610*/  ISETP.GE.AND P1, PT, R140, c[0x0][0x178], PT ;  /* 0x00005e008c007a0c */ /* 0x000fe20003f26270 */
[----:B0-----:R-:W-:Y:S01]  /*5620*/  FMUL R218, R218, R162 ;  /* 0x000000a2dada7220 */ /* 0x001fe20000400000 */
[----:B------:R-:W-:Y:S02]  /*5630*/  FSEL R162, R171, 1, P6 ;  /* 0x3f800000aba27808 */ /* 0x000fe40003000000 */
[----:B------:R-:W-:Y:S01]  /*5640*/  @P6 FMUL R152, R152, 0.25 ;  /* 0x3e80000098986820 */ /* 0x000fe20000400000 */
[----:B------:R-:W-:-:S03]  /*5650*/  FSETP.GT.AND P6, PT, R157, 8.50705917302346158658e+37, PT ;  /* 0x7e8000009d00780b */ /* 0x000fc60003fc4000 */
[----:B------:R0:W1:Y:S01]  /*5660*/  MUFU.RCP R173, R152 ;  /* 0x0000009800ad7308 */ /* 0x0000620000001000 */
[----:B------:R-:W-:Y:S02]  /*5670*/  P2R R180, PR, RZ, 0x4 ;  /* 0x00000004ffb47803 */ /* 0x000fe40000000000 */
[----:B0-----:R-:W-:Y:S02]  /*5680*/  PRMT R152, RZ, 0x7610, R152 ;  /* 0x00007610ff987816 */ /* 0x001fe40000000098 */
[----:B------:R-:W-:-:S05]  /*5690*/  ISETP.GE.AND P2, PT, R252, c[0x0][0x178], PT ;  /* 0x00005e00fc007a0c */ /* 0x000fca0003f46270 */
[----:B------:R-:W-:Y:S01]  /*56a0*/  @P6 FMUL R157, R157, 0.25 ;  /* 0x3e8000009d9d6820 */ /* 0x000fe20000400000 */
[----:B------:R-:W5:Y:S01]  /*56b0*/  @!P1 LDG.E.U16 R152, [R126.64+0x208] ;  /* 0x000208047e989981 */ /* 0x000f62000c1e1500 */
[----:B------:R-:W-:Y:S01]  /*56c0*/  ISETP.GE.AND P1, PT, R138, c[0x0][0x178], PT ;  /* 0x00005e008a007a0c */ /* 0x000fe20003f26270 */
[----:B-1----:R-:W-:Y:S01]  /*56d0*/  FMUL R231, R219, R231 ;  /* 0x000000e7dbe77220 */ /* 0x002fe20000400000 */
[----:B------:R-:W-:Y:S01]  /*56e0*/  ISETP.GE.AND P0, PT, R137, c[0x0][0x178], PT ;  /* 0x00005e0089007a0c */ /* 0x000fe20003f06270 */
[----:B------:R0:W1:Y:S02]  /*56f0*/  MUFU.RCP R159, R157 ;  /* 0x0000009d009f7308 */ /* 0x0000640000001000 */
[----:B------:R-:W-:Y:S01]  /*5700*/  FMUL R181, R181, R231 ;  /* 0x000000e7b5b57220 */ /* 0x000fe20000400000 */
[----:B------:R-:W-:Y:S01]  /*5710*/  PRMT R231, RZ, 0x7610, R231 ;  /* 0x00007610ffe77816 */ /* 0x000fe200000000e7 */
[----:B------:R-:W-:Y:S01]  /*5720*/  FMUL R195, R202, R195 ;  /* 0x000000c3cac37220 */ /* 0x000fe20000400000 */
[----:B------:R-:W-:-:S02]  /*5730*/  IADD3 R72, R170, 0x200, RZ ;  /* 0x00000200aa487810 */ /* 0x000fc40007ffe0ff */
[----:B0-----:R-:W-:Y:S02]  /*5740*/  PRMT R157, RZ, 0x7610, R157 ;  /* 0x00007610ff9d7816 */ /* 0x001fe4000000009d */
[----:B------:R-:W5:Y:S01]  /*5750*/  @!P2 LDG.E.U16 R231, [R126.64+0xc] ;  /* 0x00000c047ee7a981 */ /* 0x000f62000c1e1500 */
[----:B------:R-:W-:Y:S02]  /*5760*/  PRMT R202, RZ, 0x7610, R202 ;  /* 0x00007610ffca7816 */ /* 0x000fe400000000ca */
[----:B------:R-:W-:Y:S01]  /*5770*/  ISETP.GE.AND P2, PT, R141, c[0x0][0x178], PT ;  /* 0x00005e008d007a0c */ /* 0x000fe20003f46270 */
[----:B------:R-:W5:Y:S01]  /*5780*/  @!P1 LDG.E.U16 R157, [R126.64+0x20c] ;  /* 0x00020c047e9d9981 */ /* 0x000f62000c1e1500 */
[----:B------:R-:W-:-:S03]  /*5790*/  ISETP.GE.AND P1, PT, R72, c[0x0][0x178], PT ;  /* 0x00005e0048007a0c */ /* 0x000fc60003f26270 */
[----:B------:R-:W5:Y:S01]  /*57a0*/  @!P0 LDG.E.U16 R202, [R126.64+0x20e] ;  /* 0x00020e047eca8981 */ /* 0x000f62000c1e1500 */
[----:B------:R-:W-:Y:S01]  /*57b0*/  ISETP.GE.AND P0, PT, R136, c[0x0][0x178], PT ;  /* 0x00005e0088007a0c */ /* 0x000fe20003f06270 */
[----:B------:R-:W-:Y:S01]  /*57c0*/  FMUL R187, R187, R226 ;  /* 0x000000e2bbbb7220 */ /* 0x000fe20000400000 */
[----:B------:R-:W-:Y:S02]  /*57d0*/  PRMT R226, RZ, 0x7610, R226 ;  /* 0x00007610ffe27816 */ /* 0x000fe400000000e2 */
[----:B------:R-:W-:Y:S01]  /*57e0*/  PRMT R221, RZ, 0x7610, R221 ;  /* 0x00007610ffdd7816 */ /* 0x000fe200000000dd */
[----:B------:R-:W-:Y:S01]  /*57f0*/  FMUL R162, R173, R162 ;  /* 0x000000a2ada27220 */ /* 0x000fe20000400000 */
[----:B------:R-:W-:Y:S02]  /*5800*/  PRMT R173, RZ, 0x7610, R173 ;  /* 0x00007610ffad7816 */ /* 0x000fe400000000ad */
[C---:B------:R-:W-:Y:S01]  /*5810*/  IADD3 R78, R170.reuse, 0x203, RZ ;  /* 0x00000203aa4e7810 */ /* 0x040fe20007ffe0ff */
[----:B------:R-:W5:Y:S01]  /*5820*/  @!P2 LDG.E.U16 R226, [R126.64+0x206] ;  /* 0x000206047ee2a981 */ /* 0x000f62000c1e1500 */
[----:B------:R-:W-:-:S02]  /*5830*/  IADD3 R81, R170, 0x204, RZ ;  /* 0x00000204aa517810 */ /* 0x000fc40007ffe0ff */
[----:B------:R-:W-:Y:S01]  /*5840*/  ISETP.GE.AND P2, PT, R78, c[0x0][0x178], PT ;  /* 0x00005e004e007a0c */ /* 0x000fe20003f46270 */
[----:B------:R-:W5:Y:S01]  /*5850*/  @!P1 LDG.E.U16 R221, [R126.64+0x400] ;  /* 0x000400047edd9981 */ /* 0x000f62000c1e1500 */
[----:B------:R-:W-:-:S03]  /*5860*/  FADD R158, R158, 1 ;  /* 0x3f8000009e9e7421 */ /* 0x000fc60000000000 */
[----:B------:R-:W5:Y:S01]  /*5870*/  @!P0 LDG.E.U16 R173, [R126.64+0x402] ;  /* 0x000402047ead8981 */ /* 0x000f62000c1e1500 */
[----:B------:R-:W-:Y:S01]  /*5880*/  ISETP.GE.AND P0, PT, R81, c[0x0][0x178], PT ;  /* 0x00005e0051007a0c */ /* 0x000fe20003f06270 */
[----:B------:R-:W-:Y:S01]  /*5890*/  FMUL R166, R166, R218 ;  /* 0x000000daa6a67220 */ /* 0x000fe20000400000 */
[----:B------:R-:W-:Y:S01]  /*58a0*/  PRMT R210, RZ, 0x7610, R210 ;  /* 0x00007610ffd27816 */ /* 0x000fe200000000d2 */
[----:B------:R-:W-:Y:S01]  /*58b0*/  FMUL R192, R192, R162 ;  /* 0x000000a2c0c07220 */ /* 0x000fe20000400000 */
[----:B------:R-:W-:Y:S02]  /*58c0*/  FSEL R218, R171, 1, P6 ;  /* 0x3f800000abda7808 */ /* 0x000fe40003000000 */
[----:B------:R-:W-:Y:S02]  /*58d0*/  FSETP.GT.AND P6, PT, R158, 8.50705917302346158658e+37, PT ;  /* 0x7e8000009e00780b */ /* 0x000fe40003fc4000 */
[----:B------:R-:W-:Y:S01]  /*58e0*/  PRMT R162, RZ, 0x7610, R162 ;  /* 0x00007610ffa27816 */ /* 0x000fe200000000a2 */
[----:B------:R-:W5:Y:S05]  /*58f0*/  @!P2 LDG.E.U16 R210, [R126.64+0x406] ;  /* 0x000406047ed2a981 */ /* 0x000f6a000c1e1500 */
[----:B------:R-:W5:Y:S01]  /*5900*/  @!P0 LDG.E.U16 R162, [R126.64+0x408] ;  /* 0x000408047ea28981 */ /* 0x000f62000c1e1500 */
[----:B------:R-:W-:-:S04]  /*5910*/  FADD R239, R239, 1 ;  /* 0x3f800000efef7421 */ /* 0x000fc80000000000 */
[----:B------:R-:W-:Y:S01]  /*5920*/  @P6 FMUL R158, R158, 0.25 ;  /* 0x3e8000009e9e6820 */ /* 0x000fe20000400000 */
[----:B------:R-:W-:Y:S02]  /*5930*/  FSEL R219, R171, 1, P6 ;  /* 0x3f800000abdb7808 */ /* 0x000fe40003000000 */
[----:B------:R-:W-:Y:S02]  /*5940*/  FSETP.GT.AND P6, PT, R239, 8.50705917302346158658e+37, PT ;  /* 0x7e800000ef00780b */ /* 0x000fe40003fc4000 */
[C---:B------:R-:W-:Y:S01]  /*5950*/  IADD3 R89, R170.reuse, 0x207, RZ ;  /* 0x00000207aa597810 */ /* 0x040fe20007ffe0ff */
[----:B------:R-:W0:Y:S01]  /*5960*/  MUFU.RCP R158, R158 ;  /* 0x0000009e009e7308 */ /* 0x000e220000001000 */
[----:B------:R-:W-:Y:S02]  /*5970*/  P2R R207, PR, RZ, 0x10 ;  /* 0x00000010ffcf7803 */ /* 0x000fe40000000000 */
[C---:B------:R-:W-:Y:S02]  /*5980*/  IADD3 R75, R170.reuse, 0x202, RZ ;  /* 0x00000202aa4b7810 */ /* 0x040fe40007ffe0ff */
[----:B------:R-:W-:Y:S01]  /*5990*/  ISETP.GE.AND P4, PT, R89, c[0x0][0x178], PT ;  /* 0x00005e0059007a0c */ /* 0x000fe20003f86270 */
[----:B-1----:R-:W-:Y:S01]  /*59a0*/  FMUL R218, R159, R218 ;  /* 0x000000da9fda7220 */ /* 0x002fe20000400000 */
[----:B------:R-:W-:Y:S01]  /*59b0*/  P2R R160, PR, RZ, 0x8 ;  /* 0x00000008ffa07803 */ /* 0x000fe20000000000 */
[----:B------:R-:W-:Y:S01]  /*59c0*/  FADD R213, R213, 1 ;  /* 0x3f800000d5d57421 */ /* 0x000fe20000000000 */
[----:B------:R-:W-:Y:S01]  /*59d0*/  ISETP.GE.AND P3, PT, R75, c[0x0][0x178], PT ;  /* 0x00005e004b007a0c */ /* 0x000fe20003f66270 */
[----:B------:R-:W-:Y:S01]  /*59e0*/  FMUL R193, R193, R218 ;  /* 0x000000dac1c17220 */ /* 0x000fe20000400000 */
[----:B------:R-:W-:Y:S01]  /*59f0*/  IADD3 R86, R170, 0x206, RZ ;  /* 0x00000206aa567810 */ /* 0x000fe20007ffe0ff */
[----:B------:R-:W-:Y:S01]  /*5a00*/  @P6 FMUL R239, R239, 0.25 ;  /* 0x3e800000efef6820 */ /* 0x000fe20000400000 */
[----:B------:R-:W-:-:S02]  /*5a10*/  PRMT R218, RZ, 0x7610, R218 ;  /* 0x00007610ffda7816 */ /* 0x000fc400000000da */
[----:B------:R-:W-:Y:S02]  /*5a20*/  P2R R208, PR, RZ, 0x20 ;  /* 0x00000020ffd07803 */ /* 0x000fe40000000000 */
[----:B------:R-:W-:Y:S02]  /*5a30*/  FSEL R238, R171, 1, P6 ;  /* 0x3f800000abee7808 */ /* 0x000fe40003000000 */
[----:B------:R-:W-:Y:S01]  /*5a40*/  FSETP.GT.AND P6, PT, R213, 8.50705917302346158658e+37, PT ;  /* 0x7e800000d500780b */ /* 0x000fe20003fc4000 */
[----:B0-----:R-:W-:Y:S01]  /*5a50*/  FMUL R219, R158, R219 ;  /* 0x000000db9edb7220 */ /* 0x001fe20000400000 */
[----:B------:R-:W-:Y:S01]  /*5a60*/  ISETP.GE.AND P5, PT, R86, c[0x0][0x178], PT ;  /* 0x00005e0056007a0c */ /* 0x000fe20003fa6270 */
[----:B------:R-:W5:Y:S01]  /*5a70*/  @!P4 LDG.E.U16 R218, [R126.64+0x40e] ;  /* 0x00040e047edac981 */ /* 0x000f62000c1e1500 */
[----:B------:R-:W-:Y:S01]  /*5a80*/  PRMT R220, RZ, 0x7610, R220 ;  /* 0x00007610ffdc7816 */ /* 0x000fe200000000dc */
[----:B------:R-:W-:Y:S01]  /*5a90*/  FMUL R190, R190, R219 ;  /* 0x000000dbbebe7220 */ /* 0x000fe20000400000 */
[----:B------:R-:W-:-:S04]  /*5aa0*/  PRMT R219, RZ, 0x7610, R219 ;  /* 0x00007610ffdb7816 */ /* 0x000fc800000000db */
[----:B------:R-:W5:Y:S01]  /*5ab0*/  @!P3 LDG.E.U16 R220, [R126.64+0x404] ;  /* 0x000404047edcb981 */ /* 0x000f62000c1e1500 */
[----:B------:R-:W-:Y:S02]  /*5ac0*/  IADD3 R84, R170, 0x205, RZ ;  /* 0x00000205aa547810 */ /* 0x000fe40007ffe0ff */
[----:B------:R-:W-:Y:S01]  /*5ad0*/  @P6 FMUL R213, R213, 0.25 ;  /* 0x3e800000d5d56820 */ /* 0x000fe20000400000 */
[----:B------:R-:W-:Y:S01]  /*5ae0*/  FSEL R179, R171, 1, P6 ;  /* 0x3f800000abb37808 */ /* 0x000fe20003000000 */
[----:B------:R-:W5:Y:S01]  /*5af0*/  @!P5 LDG.E.U16 R219, [R126.64+0x40c] ;  /* 0x00040c047edbd981 */ /* 0x000f62000c1e1500 */
[----:B------:R-:W-:Y:S01]  /*5b00*/  ISETP.GE.AND P6, PT, R84, c[0x0][0x178], PT ;  /* 0x00005e0054007a0c */ /* 0x000fe20003fc6270 */
[----:B------:R-:W-:Y:S01]  /*5b10*/  FMUL R195, R217, R195 ;  /* 0x000000c3d9c37220 */ /* 0x000fe20000400000 */
[----:B------:R-:W-:-:S11]  /*5b20*/  PRMT R217, RZ, 0x7610, R217 ;  /* 0x00007610ffd97816 */ /* 0x000fd600000000d9 */
[----:B------:R-:W5:Y:S01]  /*5b30*/  @!P6 LDG.E.U16 R217, [R126.64+0x40a] ;  /* 0x00040a047ed9e981 */ /* 0x000f62000c1e1500 */
[----:B------:R-:W-:Y:S01]  /*5b40*/  FMUL R196, R196, R205 ;  /* 0x000000cdc4c47220 */ /* 0x000fe20000400000 */
[----:B------:R-:W-:Y:S02]  /*5b50*/  P2R R205, PR, RZ, 0x2 ;  /* 0x00000002ffcd7803 */ /* 0x000fe40000000000 */
[----:B------:R-:W-:Y:S02]  /*5b60*/  ISETP.GE.AND P1, PT, R57, c[0x0][0x178], PT ;  /* 0x00005e0039007a0c */ /* 0x000fe40003f26270 */
[----:B------:R-:W-:Y:S02]  /*5b70*/  P2R R158, PR, RZ, 0x8 ;  /* 0x00000008ff9e7803 */ /* 0x000fe40000000000 */
[----:B------:R-:W-:-:S04]  /*5b80*/  ISETP.GE.AND P3, PT, R170, c[0x0][0x178], PT ;  /* 0x00005e00aa007a0c */ /* 0x000fc80003f66270 */
[----:B--2---:R-:W-:Y:S02]  /*5b90*/  SEL R236, R236, RZ, !P3 ;  /* 0x000000ffecec7207 */ /* 0x004fe40005800000 */
[----:B------:R-:W-:Y:S02]  /*5ba0*/  ISETP.GE.AND P3, PT, R63, c[0x0][0x178], PT ;  /* 0x00005e003f007a0c */ /* 0x000fe40003f66270 */
[----:B---3--:R-:W-:Y:S02]  /*5bb0*/  SEL R186, R186, RZ, !P1 ;  /* 0x000000ffbaba7207 */ /* 0x008fe40004800000 */
[----:B------:R-:W-:-:S04]  /*5bc0*/  ISETP.GE.AND P1, PT, R60, c[0x0][0x178], PT ;  /* 0x00005e003c007a0c */ /* 0x000fc80003f26270 */
[----:B------:R-:W-:Y:S02]  /*5bd0*/  SEL R235, R235, RZ, !P1 ;  /* 0x000000ffebeb7207 */ /* 0x000fe40004800000 */
[----:B------:R-:W-:-:S04]  /*5be0*/  ISETP.GE.AND P1, PT, R66, c[0x0][0x178], PT ;  /* 0x00005e0042007a0c */ /* 0x000fc80003f26270 */
[----:B----4-:R-:W-:Y:S02]  /*5bf0*/  SEL R146, R146, RZ, !P1 ;  /* 0x000000ff92927207 */ /* 0x010fe40004800000 */
[----:B------:R-:W-:-:S04]  /*5c00*/  ISETP.GE.AND P1, PT, R69, c[0x0][0x178], PT ;  /* 0x00005e0045007a0c */ /* 0x000fc80003f26270 */
[----:B------:R-:W-:Y:S02]  /*5c10*/  SEL R232, R232, RZ, !P1 ;  /* 0x000000ffe8e87207 */ /* 0x000fe40004800000 */
[----:B------:R-:W-:-:S04]  /*5c20*/  ISETP.GE.AND P1, PT, R251, c[0x0][0x178], PT ;  /* 0x00005e00fb007a0c */ /* 0x000fc80003f26270 */
[----:B-----5:R-:W-:Y:S02]  /*5c30*/  SEL R147, R147, RZ, !P1 ;  /* 0x000000ff93937207 */ /* 0x020fe40004800000 */
[----:B------:R-:W-:-:S04]  /*5c40*/  ISETP.GE.AND P1, PT, R144, c[0x0][0x178], PT ;  /* 0x00005e0090007a0c */ /* 0x000fc80003f26270 */
[----:B------:R-:W-:Y:S02]  /*5c50*/  SEL R229, R229, RZ, !P1 ;  /* 0x000000ffe5e57207 */ /* 0x000fe40004800000 */
[----:B------:R-:W-:Y:S02]  /*5c60*/  ISETP.GE.AND P1, PT, R142, c[0x0][0x178], PT ;  /* 0x00005e008e007a0c */ /* 0x000fe40003f26270 */
[----:B------:R-:W-:Y:S01]  /*5c70*/  SEL R234, R234, RZ, !P3 ;  /* 0x000000ffeaea7207 */ /* 0x000fe20005800000 */
[----:B------:R-:W-:Y:S02]  /*5c80*/  HADD2.F32 R232, -RZ, R232.H0_H0 ;  /* 0x200000e8ffe87230 */ /* 0x000fe40000004100 */
[----:B------:R-:W-:Y:S02]  /*5c90*/  HADD2.F32 R147, -RZ, R147.H0_H0 ;  /* 0x20000093ff937230 */ /* 0x000fe40000004100 */
[----:B------:R-:W-:Y:S01]  /*5ca0*/  HADD2.F32 R234, -RZ, R234.H0_H0 ;  /* 0x200000eaffea7230 */ /* 0x000fe20000004100 */
[----:B------:R-:W-:-:S02]  /*5cb0*/  SEL R153, R153, RZ, !P1 ;  /* 0x000000ff99997207 */ /* 0x000fc40004800000 */
[----:B------:R-:W-:Y:S02]  /*5cc0*/  ISETP.GE.AND P1, PT, R139, c[0x0][0x178], PT ;  /* 0x00005e008b007a0c */ /* 0x000fe40003f26270 */
[----:B------:R-:W-:Y:S01]  /*5cd0*/  FMUL R148, R234, R148 ;  /* 0x00000094ea947220 */ /* 0x000fe20000400000 */
[----:B------:R-:W-:Y:S01]  /*5ce0*/  FMUL R234, R232, R230 ;  /* 0x000000e6e8ea7220 */ /* 0x000fe20000400000 */
[----:B------:R-:W-:Y:S01]  /*5cf0*/  FMUL R232, R147, R151 ;  /* 0x0000009793e87220 */ /* 0x000fe20000400000 */
[----:B------:R-:W-:Y:S02]  /*5d00*/  PRMT R147, RZ, 0x7610, R147 ;  /* 0x00007610ff937816 */ /* 0x000fe40000000093 */
[----:B------:R-:W-:Y:S02]  /*5d10*/  SEL R225, R225, RZ, !P1 ;  /* 0x000000ffe1e17207 */ /* 0x000fe40004800000 */
[----:B------:R-:W-:Y:S02]  /*5d20*/  ISETP.GE.AND P1, PT, R135, c[0x0][0x178], PT ;  /* 0x00005e0087007a0c */ /* 0x000fe40003f26270 */
[----:B------:R-:W-:-:S11]  /*5d30*/  PRMT R151, RZ, 0x7610, R151 ;  /* 0x00007610ff977816 */ /* 0x000fd60000000097 */
[----:B------:R-:W2:Y:S01]  /*5d40*/  @!P1 LDG.E.U16 R147, [R126.64+0x600] ;  /* 0x000600047e939981 */ /* 0x000ea2000c1e1500 */
[----:B------:R-:W-:Y:S01]  /*5d50*/  ISETP.GE.AND P1, PT, R133, c[0x0][0x178], PT ;  /* 0x00005e0085007a0c */ /* 0x000fe20003f26270 */
[----:B------:R-:W-:Y:S01]  /*5d60*/  HADD2.F32 R153, -RZ, R153.H0_H0 ;  /* 0x20000099ff997230 */ /* 0x000fe20000004100 */
[----:B------:R-:W-:-:S04]  /*5d70*/  ISETP.GE.AND P3, PT, R252, c[0x0][0x178], PT ;  /* 0x00005e00fc007a0c */ /* 0x000fc80003f66270 */
[----:B------:R-:W-:-:S07]  /*5d80*/  FMUL R223, R153, R223 ;  /* 0x000000df99df7220 */ /* 0x000fce0000400000 */
[----:B------:R-:W3:Y:S01]  /*5d90*/  @!P1 LDG.E.U16 R151, [R126.64+0x604] ;  /* 0x000604047e979981 */ /* 0x000ee2000c1e1500 */
[----:B------:R-:W-:Y:S02]  /*5da0*/  ISETP.GE.AND P1, PT, R132, c[0x0][0x178], PT ;  /* 0x00005e0084007a0c */ /* 0x000fe40003f26270 */
[----:B------:R-:W-:Y:S02]  /*5db0*/  PRMT R153, RZ, 0x7610, R153 ;  /* 0x00007610ff997816 */ /* 0x000fe40000000099 */
[----:B------:R-:W-:-:S09]  /*5dc0*/  SEL R231, R231, RZ, !P3 ;  /* 0x000000ffe7e77207 */ /* 0x000fd20005800000 */
[----:B------:R-:W4:Y:S01]  /*5dd0*/  @!P1 LDG.E.U16 R153, [R126.64+0x606] ;  /* 0x000606047e999981 */ /* 0x000f22000c1e1500 */
[----:B------:R-:W-:-:S04]  /*5de0*/  ISETP.GE.AND P3, PT, R143, c[0x0][0x178], PT ;  /* 0x00005e008f007a0c */ /* 0x000fc80003f66270 */
[----:B------:R-:W-:Y:S02]  /*5df0*/  SEL R227, R227, RZ, !P3 ;  /* 0x000000ffe3e37207 */ /* 0x000fe40005800000 */
[----:B------:R-:W-:Y:S02]  /*5e00*/  ISETP.GE.AND P3, PT, R140, c[0x0][0x178], PT ;  /* 0x00005e008c007a0c */ /* 0x000fe40003f66270 */
[----:B------:R-:W-:Y:S02]  /*5e10*/  ISETP.NE.AND P1, PT, R205, RZ, PT ;  /* 0x000000ffcd00720c */ /* 0x000fe40003f25270 */
[----:B------:R-:W-:Y:S02]  /*5e20*/  SEL R152, R152, RZ, !P3 ;  /* 0x000000ff98987207 */ /* 0x000fe40005800000 */
[----:B------:R-:W-:Y:S02]  /*5e30*/  ISETP.GE.AND P3, PT, R138, c[0x0][0x178], PT ;  /* 0x00005e008a007a0c */ /* 0x000fe40003f66270 */
[----:B------:R-:W-:-:S02]  /*5e40*/  P2R R159, PR, RZ, 0x4 ;  /* 0x00000004ff9f7803 */ /* 0x000fc40000000000 */
[----:B------:R-:W-:Y:S01]  /*5e50*/  ISETP.GE.AND P2, PT, R141, c[0x0][0x178], PT ;  /* 0x00005e008d007a0c */ /* 0x000fe20003f46270 */
[----:B------:R-:W-:Y:S01]  /*5e60*/  HADD2.F32 R227, -RZ, R227.H0_H0 ;  /* 0x200000e3ffe37230 */ /* 0x000fe20000004100 */
[----:B------:R-:W-:Y:S02]  /*5e70*/  SEL R157, R157, RZ, !P3 ;  /* 0x000000ff9d9d7207 */ /* 0x000fe40005800000 */
[----:B------:R-:W-:Y:S02]  /*5e80*/  SEL R221, R221, RZ, !P1 ;  /* 0x000000ffdddd7207 */ /* 0x000fe40004800000 */
[----:B------:R-:W-:Y:S01]  /*5e90*/  ISETP.GE.AND P1, PT, R131, c[0x0][0x178], PT ;  /* 0x00005e0083007a0c */ /* 0x000fe20003f26270 */
[----:B------:R-:W-:Y:S01]  /*5ea0*/  HADD2.F32 R152, -RZ, R152.H0_H0 ;  /* 0x20000098ff987230 */ /* 0x000fe20000004100 */
[----:B------:R-:W-:Y:S02]  /*5eb0*/  ISETP.GE.AND P3, PT, R134, c[0x0][0x178], PT ;  /* 0x00005e0086007a0c */ /* 0x000fe40003f66270 */
[----:B------:R-:W-:-:S02]  /*5ec0*/  SEL R226, R226, RZ, !P2 ;  /* 0x000000ffe2e27207 */ /* 0x000fc40005000000 */
[----:B------:R-:W-:Y:S01]  /*5ed0*/  ISETP.GE.AND P2, PT, R137, c[0x0][0x178], PT ;  /* 0x00005e0089007a0c */ /* 0x000fe20003f46270 */
[----:B------:R-:W-:Y:S01]  /*5ee0*/  FMUL R230, R227, R155 ;  /* 0x0000009be3e67220 */ /* 0x000fe20000400000 */
[----:B------:R-:W-:Y:S01]  /*5ef0*/  FMUL R154, R152, R154 ;  /* 0x0000009a989a7220 */ /* 0x000fe20000400000 */
[----:B------:R-:W-:Y:S02]  /*5f00*/  PRMT R155, RZ, 0x7610, R155 ;  /* 0x00007610ff9b7816 */ /* 0x000fe4000000009b */
[----:B------:R-:W-:Y:S02]  /*5f10*/  PRMT R152, RZ, 0x7610, R152 ;  /* 0x00007610ff987816 */ /* 0x000fe40000000098 */
[----:B------:R-:W-:Y:S02]  /*5f20*/  SEL R202, R202, RZ, !P2 ;  /* 0x000000ffcaca7207 */ /* 0x000fe40005000000 */
[----:B------:R-:W-:Y:S01]  /*5f30*/  ISETP.NE.AND P2, PT, R159, RZ, PT ;  /* 0x000000ff9f00720c */ /* 0x000fe20003f45270 */
[----:B------:R-:W-:Y:S01]  /*5f40*/  HADD2.F32 R157, -RZ, R157.H0_H0 ;  /* 0x2000009dff9d7230 */ /* 0x000fe20000004100 */
[----:B------:R-:W5:Y:S01]  /*5f50*/  @!P1 LDG.E.U16 R155, [R126.64+0x608] ;  /* 0x000608047e9b9981 */ /* 0x000f62000c1e1500 */
[----:B------:R-:W-:-:S02]  /*5f60*/  ISETP.GE.AND P1, PT, R130, c[0x0][0x178], PT ;  /* 0x00005e0082007a0c */ /* 0x000fc40003f26270 */
[----:B------:R-:W-:Y:S01]  /*5f70*/  SEL R210, R210, RZ, !P2 ;  /* 0x000000ffd2d27207 */ /* 0x000fe20005000000 */
[----:B------:R-:W5:Y:S01]  /*5f80*/  @!P3 LDG.E.U16 R152, [R126.64+0x602] ;  /* 0x000602047e98b981 */ /* 0x000f62000c1e1500 */
[----:B------:R-:W-:Y:S01]  /*5f90*/  ISETP.GE.AND P3, PT, R136, c[0x0][0x178], PT ;  /* 0x00005e0088007a0c */ /* 0x000fe20003f66270 */
[----:B------:R-:W-:Y:S01]  /*5fa0*/  FMUL R204, R157, R204 ;  /* 0x000000cc9dcc7220 */ /* 0x000fe20000400000 */
[----:B------:R-:W-:Y:S01]  /*5fb0*/  SEL R162, R162, RZ, !P0 ;  /* 0x000000ffa2a27207 */ /* 0x000fe20004000000 */
[----:B------:R-:W-:Y:S01]  /*5fc0*/  HADD2.F32 R157, -RZ, R210.H0_H0 ;  /* 0x200000d2ff9d7230 */ /* 0x000fe20000004100 */
[----:B------:R-:W-:Y:S02]  /*5fd0*/  ISETP.GE.AND P0, PT, R123, c[0x0][0x178], PT ;  /* 0x00005e007b007a0c */ /* 0x000fe40003f06270 */
[----:B------:R-:W-:Y:S02]  /*5fe0*/  SEL R173, R173, RZ, !P3 ;  /* 0x000000ffadad7207 */ /* 0x000fe40005800000 */
[----:B------:R-:W-:-:S02]  /*5ff0*/  ISETP.NE.AND P3, PT, R158, RZ, PT ;  /* 0x000000ff9e00720c */ /* 0x000fc40003f65270 */
[----:B------:R-:W-:Y:S01]  /*6000*/  PRMT R158, RZ, 0x7610, R158 ;  /* 0x00007610ff9e7816 */ /* 0x000fe2000000009e */
[----:B------:R-:W-:Y:S01]  /*6010*/  FMUL R157, R157, R163 ;  /* 0x000000a39d9d7220 */ /* 0x000fe20000400000 */
[----:B------:R-:W-:-:S04]  /*6020*/  PRMT R163, RZ, 0x7610, R163 ;  /* 0x00007610ffa37816 */ /* 0x000fc800000000a3 */
[----:B------:R-:W5:Y:S01]  /*6030*/  @!P1 LDG.E.U16 R158, [R126.64+0x60a] ;  /* 0x00060a047e9e9981 */ /* 0x000f62000c1e1500 */
[----:B------:R-:W-:Y:S01]  /*6040*/  ISETP.GE.AND P1, PT, R129, c[0x0][0x178], PT ;  /* 0x00005e0081007a0c */ /* 0x000fe20003f26270 */
[----:B------:R-:W-:Y:S02]  /*6050*/  HADD2.F32 R146, -RZ, R146.H0_H0 ;  /* 0x20000092ff927230 */ /* 0x000fe40000004100 */
[----:B------:R-:W5:Y:S01]  /*6060*/  @!P0 LDG.E.U16 R163, [R126.64+0x804] ;  /* 0x000804047ea38981 */ /* 0x000f62000c1e1500 */
[----:B------:R-:W-:Y:S01]  /*6070*/  ISETP.GE.AND P0, PT, R122, c[0x0][0x178], PT ;  /* 0x00005e007a007a0c */ /* 0x000fe20003f06270 */
[----:B------:R-:W-:Y:S01]  /*6080*/  HADD2.F32 R162, -RZ, R162.H0_H0 ;  /* 0x200000a2ffa27230 */ /* 0x000fe20000004100 */
[----:B------:R-:W-:Y:S01]  /*6090*/  PRMT R159, RZ, 0x7610, R159 ;  /* 0x00007610ff9f7816 */ /* 0x000fe2000000009f */
[----:B------:R-:W-:Y:S01]  /*60a0*/  FMUL R149, R146, R149 ;  /* 0x0000009592957220 */ /* 0x000fe20000400000 */
[----:B------:R-:W-:Y:S01]  /*60b0*/  ISETP.GE.AND P2, PT, R125, c[0x0][0x178], PT ;  /* 0x00005e007d007a0c */ /* 0x000fe20003f46270 */
[----:B------:R-:W-:Y:S01]  /*60c0*/  HADD2.F32 R146, -RZ, R225.H0_H0 ;  /* 0x200000e1ff927230 */ /* 0x000fe20000004100 */
[----:B------:R-:W-:Y:S01]  /*60d0*/  FMUL R216, R162, R216 ;  /* 0x000000d8a2d87220 */ /* 0x000fe20000400000 */
[----:B------:R-:W-:Y:S01]  /*60e0*/  PRMT R162, RZ, 0x7610, R162 ;  /* 0x00007610ffa27816 */ /* 0x000fe200000000a2 */
[----:B------:R-:W-:Y:S01]  /*60f0*/  HADD2.F32 R236, -RZ, R236.H0_H0 ;  /* 0x200000ecffec7230 */ /* 0x000fe20000004100 */
[----:B------:R-:W5:Y:S01]  /*6100*/  @!P1 LDG.E.U16 R159, [R126.64+0x60c] ;  /* 0x00060c047e9f9981 */ /* 0x000f62000c1e1500 */
[----:B------:R-:W-:Y:S01]  /*6110*/  FMUL R146, R146, R169 ;  /* 0x000000a992927220 */ /* 0x000fe20000400000 */
[----:B------:R-:W-:Y:S01]  /*6120*/  ISETP.GE.AND P1, PT, R128, c[0x0][0x178], PT ;  /* 0x00005e0080007a0c */ /* 0x000fe20003f26270 */
[----:B------:R-:W-:Y:S01]  /*6130*/  HADD2.F32 R186, -RZ, R186.H0_H0 ;  /* 0x200000baffba7230 */ /* 0x000fe20000004100 */
[----:B------:R-:W-:Y:S01]  /*6140*/  PRMT R169, RZ, 0x7610, R169 ;  /* 0x00007610ffa97816 */ /* 0x000fe200000000a9 */
[----:B------:R-:W5:Y:S01]  /*6150*/  @!P0 LDG.E.U16 R162, [R126.64+0x806] ;  /* 0x000806047ea28981 */ /* 0x000f62000c1e1500 */
[----:B------:R-:W-:Y:S01]  /*6160*/  ISETP.GE.AND P0, PT, R120, c[0x0][0x178], PT ;  /* 0x00005e0078007a0c */ /* 0x000fe20003f06270 */
[----:B------:R-:W-:Y:S01]  /*6170*/  FMUL R191, R236, R191 ;  /* 0x000000bfecbf7220 */ /* 0x000fe20000400000 */
[----:B------:R-:W-:Y:S01]  /*6180*/  SEL R218, R218, RZ, !P4 ;  /* 0x000000ffdada7207 */ /* 0x000fe20006000000 */
[----:B------:R-:W-:Y:S01]  /*6190*/  FMUL R236, R186, R199 ;  /* 0x000000c7baec7220 */ /* 0x000fe20000400000 */
[----:B------:R-:W-:Y:S01]  /*61a0*/  SEL R220, R220, RZ, !P3 ;  /* 0x000000ffdcdc7207 */ /* 0x000fe20005800000 */
[----:B------:R-:W5:Y:S01]  /*61b0*/  @!P2 LDG.E.U16 R169, [R126.64+0x800] ;  /* 0x000800047ea9a981 */ /* 0x000f62000c1e1500 */
[----:B------:R-:W-:-:S02]  /*61c0*/  PRMT R186, RZ, 0x7610, R186 ;  /* 0x00007610ffba7816 */ /* 0x000fc400000000ba */
[----:B------:R-:W-:Y:S01]  /*61d0*/  ISETP.NE.AND P2, PT, R180, RZ, PT ;  /* 0x000000ffb400720c */ /* 0x000fe20003f45270 */
[----:B------:R-:W-:Y:S01]  /*61e0*/  HADD2.F32 R180, -RZ, R218.H0_H0 ;  /* 0x200000daffb47230 */ /* 0x000fe20000004100 */
[----:B------:R-:W-:Y:S02]  /*61f0*/  ISETP.GE.AND P4, PT, R121, c[0x0][0x178], PT ;  /* 0x00005e0079007a0c */ /* 0x000fe40003f86270 */
[----:B------:R-:W-:Y:S01]  /*6200*/  PRMT R218, RZ, 0x7610, R218 ;  /* 0x00007610ffda7816 */ /* 0x000fe200000000da */
[----:B------:R-:W5:Y:S01]  /*6210*/  @!P1 LDG.E.U16 R186, [R126.64+0x60e] ;  /* 0x00060e047eba9981 */ /* 0x000f62000c1e1500 */
[----:B------:R-:W-:Y:S01]  /*6220*/  ISETP.NE.AND P3, PT, R160, RZ, PT ;  /* 0x000000ffa000720c */ /* 0x000fe20003f65270 */
[----:B------:R-:W-:Y:S01]  /*6230*/  HADD2.F32 R160, -RZ, R220.H0_H0 ;  /* 0x200000dcffa07230 */ /* 0x000fe20000004100 */
[----:B------:R-:W-:Y:S02]  /*6240*/  SEL R219, R219, RZ, !P5 ;  /* 0x000000ffdbdb7207 */ /* 0x000fe40006800000 */
[----:B------:R-:W-:Y:S01]  /*6250*/  ISETP.GE.AND P1, PT, R124, c[0x0][0x178], PT ;  /* 0x00005e007c007a0c */ /* 0x000fe20003f26270 */
[----:B------:R-:W5:Y:S01]  /*6260*/  @!P0 LDG.E.U16 R218, [R126.64+0x80a] ;  /* 0x00080a047eda8981 */ /* 0x000f62000c1e1500 */
[----:B------:R-:W-:Y:S01]  /*6270*/  PRMT R210, RZ, 0x7610, R210 ;  /* 0x00007610ffd27816 */ /* 0x000fe200000000d2 */
[----:B------:R-:W-:Y:S01]  /*6280*/  FMUL R160, R160, R178 ;  /* 0x000000b2a0a07220 */ /* 0x000fe20000400000 */
[----:B------:R-:W-:Y:S01]  /*6290*/  ISETP.GE.AND P0, PT, R117, c[0x0][0x178], PT ;  /* 0x00005e0075007a0c */ /* 0x000fe20003f06270 */
[----:B------:R-:W-:Y:S01]  /*62a0*/  HADD2.F32 R178, -RZ, R219.H0_H0 ;  /* 0x200000dbffb27230 */ /* 0x000fe20000004100 */
[----:B------:R-:W-:-:S02]  /*62b0*/  PRMT R199, RZ, 0x7610, R199 ;  /* 0x00007610ffc77816 */ /* 0x000fc400000000c7 */
[----:B------:R-:W5:Y:S01]  /*62c0*/  @!P4 LDG.E.U16 R210, [R126.64+0x808] ;  /* 0x000808047ed2c981 */ /* 0x000f62000c1e1500 */
[----:B------:R-:W-:Y:S01]  /*62d0*/  ISETP.GE.AND P4, PT, R118, c[0x0][0x178], PT ;  /* 0x00005e0076007a0c */ /* 0x000fe20003f86270 */
[----:B------:R-:W-:Y:S01]  /*62e0*/  FMUL R178, R178, R164 ;  /* 0x000000a4b2b27220 */ /* 0x000fe20000400000 */
[----:B------:R-:W-:Y:S01]  /*62f0*/  PRMT R164, RZ, 0x7610, R164 ;  /* 0x00007610ffa47816 */ /* 0x000fe200000000a4 */
[----:B------:R-:W-:Y:S01]  /*6300*/  HADD2.F32 R173, -RZ, R173.H0_H0 ;  /* 0x200000adffad7230 */ /* 0x000fe20000004100 */
[----:B------:R-:W-:Y:S01]  /*6310*/  ISETP.GE.AND P5, PT, R119, c[0x0][0x178], PT ;  /* 0x00005e0077007a0c */ /* 0x000fe20003fa6270 */
[----:B------:R-:W5:Y:S01]  /*6320*/  @!P1 LDG.E.U16 R199, [R126.64+0x802] ;  /* 0x000802047ec79981 */ /* 0x000f62000c1e1500 */
[----:B------:R-:W-:Y:S02]  /*6330*/  SEL R217, R217, RZ, !P6 ;  /* 0x000000ffd9d97207 */ /* 0x000fe40007000000 */
[----:B------:R-:W-:Y:S01]  /*6340*/  ISETP.NE.AND P1, PT, R214, RZ, PT ;  /* 0x000000ffd600720c */ /* 0x000fe20003f25270 */
[----:B------:R-:W5:Y:S01]  /*6350*/  @!P0 LDG.E.U16 R164, [R126.64+0xa00] ;  /* 0x000a00047ea48981 */ /* 0x000f62000c1e1500 */
[----:B------:R-:W-:Y:S01]  /*6360*/  PRMT R214, RZ, 0x7610, R214 ;  /* 0x00007610ffd67816 */ /* 0x000fe200000000d6 */
[----:B------:R-:W-:Y:S01]  /*6370*/  FMUL R161, R173, R161 ;  /* 0x000000a1ada17220 */ /* 0x000fe20000400000 */
[----:B------:R-:W-:Y:S01]  /*6380*/  ISETP.GE.AND P0, PT, R116, c[0x0][0x178], PT ;  /* 0x00005e0074007a0c */ /* 0x000fe20003f06270 */
[----:B------:R-:W-:Y:S01]  /*6390*/  HADD2.F32 R173, -RZ, R217.H0_H0 ;  /* 0x200000d9ffad7230 */ /* 0x000fe20000004100 */
[----:B------:R-:W-:-:S02]  /*63a0*/  PRMT R217, RZ, 0x7610, R217 ;  /* 0x00007610ffd97816 */ /* 0x000fc400000000d9 */
[----:B------:R-:W5:Y:S01]  /*63b0*/  @!P4 LDG.E.U16 R214, [R126.64+0x80e] ;  /* 0x00080e047ed6c981 */ /* 0x000f62000c1e1500 */
[----:B------:R-:W-:Y:S02]  /*63c0*/  ISETP.GE.AND P4, PT, R113, c[0x0][0x178], PT ;  /* 0x00005e0071007a0c */ /* 0x000fe40003f86270 */
[----:B------:R-:W-:Y:S01]  /*63d0*/  PRMT R205, RZ, 0x7610, R205 ;  /* 0x00007610ffcd7816 */ /* 0x000fe200000000cd */
[----:B------:R-:W5:Y:S01]  /*63e0*/  @!P5 LDG.E.U16 R217, [R126.64+0x80c] ;  /* 0x00080c047ed9d981 */ /* 0x000f62000c1e1500 */
[----:B------:R-:W-:Y:S01]  /*63f0*/  ISETP.GE.AND P6, PT, R115, c[0x0][0x178], PT ;  /* 0x00005e0073007a0c */ /* 0x000fe20003fc6270 */
[----:B------:R-:W-:Y:S01]  /*6400*/  HADD2.F32 R202, -RZ, R202.H0_H0 ;  /* 0x200000caffca7230 */ /* 0x000fe20000004100 */
[----:B------:R-:W-:Y:S01]  /*6410*/  FMUL R173, R173, R165 ;  /* 0x000000a5adad7220 */ /* 0x000fe20000400000 */
[----:B------:R-:W-:Y:S01]  /*6420*/  PRMT R165, RZ, 0x7610, R165 ;  /* 0x00007610ffa57816 */ /* 0x000fe200000000a5 */
[----:B------:R-:W5:Y:S01]  /*6430*/  @!P0 LDG.E.U16 R205, [R126.64+0xa02] ;  /* 0x000a02047ecd8981 */ /* 0x000f62000c1e1500 */
[----:B------:R-:W-:Y:S01]  /*6440*/  ISETP.GE.AND P5, PT, R114, c[0x0][0x178], PT ;  /* 0x00005e0072007a0c */ /* 0x000fe20003fa6270 */
[----:B------:R-:W-:Y:S01]  /*6450*/  FMUL R156, R202, R156 ;  /* 0x0000009cca9c7220 */ /* 0x000fe20000400000 */
[----:B------:R-:W-:Y:S01]  /*6460*/  PRMT R202, RZ, 0x7610, R202 ;  /* 0x00007610ffca7816 */ /* 0x000fe200000000ca */
[----:B------:R-:W-:Y:S01]  /*6470*/  FMUL R180, R180, R167 ;  /* 0x000000a7b4b47220 */ /* 0x000fe20000400000 */
[----:B------:R-:W5:Y:S01]  /*6480*/  @!P4 LDG.E.U16 R165, [R126.64+0xa08] ;  /* 0x000a08047ea5c981 */ /* 0x000f62000c1e1500 */
[----:B------:R-:W-:-:S03]  /*6490*/  PRMT R167, RZ, 0x7610, R167 ;  /* 0x00007610ffa77816 */ /* 0x000fc600000000a7 */
[----:B------:R-:W5:Y:S05]  /*64a0*/  @!P6 LDG.E.U16 R202, [R126.64+0xa04] ;  /* 0x000a04047ecae981 */ /* 0x000f6a000c1e1500 */
[----:B------:R-:W5:Y:S01]  /*64b0*/  @!P5 LDG.E.U16 R167, [R126.64+0xa06] ;  /* 0x000a06047ea7d981 */ /* 0x000f62000c1e1500 */
[----:B------:R-:W-:Y:S02]  /*64c0*/  PRMT R220, RZ, 0x7610, R220 ;  /* 0x00007610ffdc7816 */ /* 0x000fe400000000dc */
[----:B------:R-:W-:-:S04]  /*64d0*/  PRMT R219, RZ, 0x7610, R219 ;  /* 0x00007610ffdb7816 */ /* 0x000fc800000000db */
[----:B------:R-:W5:Y:S04]  /*64e0*/  @!P2 LDG.E.U16 R220, [R126.64+0xc00] ;  /* 0x000c00047edca981 */ /* 0x000f68000c1e1500 */
[----:B------:R-:W5:Y:S01]  /*64f0*/  @!P3 LDG.E.U16 R219, [R126.64+0xc02] ;  /* 0x000c02047edbb981 */ /* 0x000f62000c1e1500 */
[----:B------:R-:W-:Y:S02]  /*6500*/  HADD2.F32 R231, -RZ, R231.H0_H0 ;  /* 0x200000e7ffe77230 */ /* 0x000fe40000004100 */
[----:B------:R-:W-:-:S03]  /*6510*/  HADD2.F32 R229, -RZ, R229.H0_H0 ;  /* 0x200000e5ffe57230 */ /* 0x000fc60000004100 */
[----:B------:R-:W-:Y:S02]  /*6520*/  FMUL R150, R231, R150 ;  /* 0x00000096e7967220 */ /* 0x000fe40000400000 */
[----:B------:R-:W-:Y:S01]  /*6530*/  FMUL R231, R229, R222 ;  /* 0x000000dee5e77220 */ /* 0x000fe20000400000 */
[----:B------:R-:W-:Y:S01]  /*6540*/  PRMT R222, RZ, 0x7610, R222 ;  /* 0x00007610ffde7816 */ /* 0x000fe200000000de */
[----:B------:R-:W-:Y:S01]  /*6550*/  HADD2.F32 R221, -RZ, R221.H0_H0 ;  /* 0x200000ddffdd7230 */ /* 0x000fe20000004100 */
[----:B------:R-:W-:-:S04]  /*6560*/  ISETP.GE.AND P6, PT, R112, c[0x0][0x178], PT ;  /* 0x00005e0070007a0c */ /* 0x000fc80003fc6270 */
[----:B------:R-:W5:Y:S01]  /*6570*/  @!P1 LDG.E.U16 R222, [R126.64+0xa0c] ;  /* 0x000a0c047ede9981 */ /* 0x000f62000c1e1500 */
[----:B------:R-:W-:Y:S01]  /*6580*/  FMUL R194, R221, R194 ;  /* 0x000000c2ddc27220 */ /* 0x000fe20000400000 */
[----:B------:R-:W-:-:S07]  /*6590*/  PRMT R221, RZ, 0x7610, R221 ;  /* 0x00007610ffdd7816 */ /* 0x000fce00000000dd */
[----:B------:R-:W5:Y:S01]  /*65a0*/  @!P6 LDG.E.U16 R221, [R126.64+0xa0e] ;  /* 0x000a0e047edde981 */ /* 0x000f62000c1e1500 */
[----:B------:R-:W-:Y:S02]  /*65b0*/  ISETP.NE.AND P0, PT, R212, RZ, PT ;  /* 0x000000ffd400720c */ /* 0x000fe40003f05270 */
[----:B------:R-:W-:-:S11]  /*65c0*/  PRMT R212, RZ, 0x7610, R212 ;  /* 0x00007610ffd47816 */ /* 0x000fd600000000d4 */
[----:B------:R-:W5:Y:S01]  /*65d0*/  @!P0 LDG.E.U16 R212, [R126.64+0xa0a] ;  /* 0x000a0a047ed48981 */ /* 0x000f62000c1e1500 */
[----:B------:R-:W-:Y:S01]  /*65e0*/  P2R R225, PR, RZ, 0x20 ;  /* 0x00000020ffe17803 */ /* 0x000fe20000000000 */
[----:B------:R-:W-:Y:S01]  /*65f0*/  HADD2.F32 R226, -RZ, R226.H0_H0 ;  /* 0x200000e2ffe27230 */ /* 0x000fe20000004100 */
[----:B------:R-:W-:-:S04]  /*6600*/  ISETP.GE.AND P5, PT, R133, c[0x0][0x178], PT ;  /* 0x00005e0085007a0c */ /* 0x000fc80003fa6270 */
[----:B------:R-:W-:Y:S01]  /*6610*/  FMUL R182, R226, R182 ;  /* 0x000000b6e2b67220 */ /* 0x000fe20000400000 */
[----:B------:R-:W-:Y:S02]  /*6620*/  P2R R226, PR, RZ, 0x10 ;  /* 0x00000010ffe27803 */ /* 0x000fe40000000000 */
[----:B------:R-:W-:Y:S02]  /*6630*/  ISETP.GE.AND P4, PT, R134, c[0x0][0x178], PT ;  /* 0x00005e0086007a0c */ /* 0x000fe40003f86270 */
[----:B------:R-:W-:Y:S02]  /*6640*/  P2R R227, PR, RZ, 0x1 ;  /* 0x00000001ffe37803 */ /* 0x000fe40000000000 */
[----:B------:R-:W-:Y:S02]  /*6650*/  ISETP.GE.AND P0, PT, R135, c[0x0][0x178], PT ;  /* 0x00005e0087007a0c */ /* 0x000fe40003f06270 */
[----:B------:R-:W-:Y:S01]  /*6660*/  IADD3 R106, R170, 0x607, RZ ;  /* 0x00000607aa6a7810 */ /* 0x000fe20007ffe0ff */
[----:B------:R-:W0:Y:S01]  /*6670*/  MUFU.RCP R213, R213 ;  /* 0x000000d500d57308 */ /* 0x000e220000001000 */
[----:B------:R-:W-:-:S02]  /*6680*/  F2FP.PACK_AB R160, R157, R160 ;  /* 0x000000a09da0723e */ /* 0x000fc400000000ff */
[C---:B------:R-:W-:Y:S02]  /*6690*/  IADD3 R171, R170.reuse, 0x605, RZ ;  /* 0x00000605aaab7810 */ /* 0x040fe40007ffe0ff */
[----:B------:R-:W-:Y:S02]  /*66a0*/  IADD3 R100, R170, 0x703, RZ ;  /* 0x00000703aa647810 */ /* 0x000fe40007ffe0ff */
[----:B---3--:R-:W-:Y:S02]  /*66b0*/  SEL R151, R151, RZ, !P5 ;  /* 0x000000ff97977207 */ /* 0x008fe40006800000 */
[----:B------:R-:W-:-:S04]  /*66c0*/  ISETP.GE.AND P5, PT, R132, c[0x0][0x178], PT ;  /* 0x00005e0084007a0c */ /* 0x000fc80003fa6270 */
[----:B----4-:R-:W-:Y:S02]  /*66d0*/  SEL R153, R153, RZ, !P5 ;  /* 0x000000ff99997207 */ /* 0x010fe40006800000 */
[----:B------:R-:W-:Y:S02]  /*66e0*/  ISETP.GE.AND P5, PT, R130, c[0x0][0x178], PT ;  /* 0x00005e0082007a0c */ /* 0x000fe40003fa6270 */
[----:B--2---:R-:W-:-:S05]  /*66f0*/  SEL R147, R147, RZ, !P0 ;  /* 0x000000ff93937207 */ /* 0x004fca0004000000 */
[----:B------:R-:W-:Y:S01]  /*6700*/  HADD2.F32 R147, -RZ, R147.H0_H0 ;  /* 0x20000093ff937230 */ /* 0x000fe20000004100 */
[----:B-----5:R-:W-:Y:S02]  /*6710*/  SEL R152, R152, RZ, !P4 ;  /* 0x000000ff98987207 */ /* 0x020fe40006000000 */
[----:B------:R-:W-:-:S04]  /*6720*/  ISETP.GE.AND P4, PT, R131, c[0x0][0x178], PT ;  /* 0x00005e0083007a0c */ /* 0x000fc80003f86270 */
[----:B------:R-:W-:Y:S02]  /*6730*/  SEL R155, R155, RZ, !P4 ;  /* 0x000000ff9b9b7207 */ /* 0x000fe40006000000 */
[----:B------:R-:W-:Y:S02]  /*6740*/  ISETP.GE.AND P4, PT, R128, c[0x0][0x178], PT ;  /* 0x00005e0080007a0c */ /* 0x000fe40003f86270 */
[----:B------:R-:W-:Y:S02]  /*6750*/  SEL R158, R158, RZ, !P5 ;  /* 0x000000ff9e9e7207 */ /* 0x000fe40006800000 */
[----:B------:R-:W-:Y:S01]  /*6760*/  ISETP.GE.AND P5, PT, R129, c[0x0][0x178], PT ;  /* 0x00005e0081007a0c */ /* 0x000fe20003fa6270 */
[----:B------:R-:W-:-:S03]  /*6770*/  HADD2.F32 R152, -RZ, R152.H0_H0 ;  /* 0x20000098ff987230 */ /* 0x000fc60000004100 */
[----:B------:R-:W-:Y:S02]  /*6780*/  SEL R159, R159, RZ, !P5 ;  /* 0x000000ff9f9f7207 */ /* 0x000fe40006800000 */
[----:B------:R-:W-:Y:S01]  /*6790*/  ISETP.GE.AND P5, PT, R125, c[0x0][0x178], PT ;  /* 0x00005e007d007a0c */ /* 0x000fe20003fa6270 */
[----:B------:R-:W-:-:S03]  /*67a0*/  FMUL R174, R152, R174 ;  /* 0x000000ae98ae7220 */ /* 0x000fc60000400000 */
[----:B------:R-:W-:Y:S02]  /*67b0*/  SEL R169, R169, RZ, !P5 ;  /* 0x000000ffa9a97207 */ /* 0x000fe40006800000 */
[----:B------:R-:W-:Y:S02]  /*67c0*/  ISETP.GE.AND P5, PT, R123, c[0x0][0x178], PT ;  /* 0x00005e007b007a0c */ /* 0x000fe40003fa6270 */
[----:B------:R-:W-:Y:S02]  /*67d0*/  SEL R186, R186, RZ, !P4 ;  /* 0x000000ffbaba7207 */ /* 0x000fe40006000000 */
[----:B------:R-:W-:Y:S02]  /*67e0*/  ISETP.GE.AND P4, PT, R124, c[0x0][0x178], PT ;  /* 0x00005e007c007a0c */ /* 0x000fe40003f86270 */
[----:B------:R-:W-:Y:S02]  /*67f0*/  SEL R152, R163, RZ, !P5 ;  /* 0x000000ffa3987207 */ /* 0x000fe40006800000 */
[----:B------:R-:W-:-:S04]  /*6800*/  ISETP.GE.AND P5, PT, R122, c[0x0][0x178], PT ;  /* 0x00005e007a007a0c */ /* 0x000fc80003fa6270 */
[----:B------:R-:W-:Y:S02]  /*6810*/  SEL R162, R162, RZ, !P5 ;  /* 0x000000ffa2a27207 */ /* 0x000fe40006800000 */
[----:B------:R-:W-:Y:S02]  /*6820*/  SEL R199, R199, RZ, !P4 ;  /* 0x000000ffc7c77207 */ /* 0x000fe40006000000 */
[----:B------:R-:W-:Y:S02]  /*6830*/  ISETP.GE.AND P4, PT, R119, c[0x0][0x178], PT ;  /* 0x00005e0077007a0c */ /* 0x000fe40003f86270 */
[----:B------:R-:W-:Y:S02]  /*6840*/  ISETP.GE.AND P5, PT, R118, c[0x0][0x178], PT ;  /* 0x00005e0076007a0c */ /* 0x000fe40003fa6270 */
[----:B------:R-:W-:Y:S02]  /*6850*/  SEL R217, R217, RZ, !P4 ;  /* 0x000000ffd9d97207 */ /* 0x000fe40006000000 */
[----:B------:R-:W-:-:S04]  /*6860*/  ISETP.GE.AND P4, PT, R116, c[0x0][0x178], PT ;  /* 0x00005e0074007a0c */ /* 0x000fc80003f86270 */
[----:B------:R-:W-:Y:S02]  /*6870*/  SEL R205, R205, RZ, !P4 ;  /* 0x000000ffcdcd7207 */ /* 0x000fe40006000000 */
[----:B------:R-:W-:Y:S02]  /*6880*/  ISETP.NE.AND P4, PT, R226, RZ, PT ;  /* 0x000000ffe200720c */ /* 0x000fe40003f85270 */
[----:B------:R-:W-:Y:S02]  /*6890*/  SEL R214, R214, RZ, !P5 ;  /* 0x000000ffd6d67207 */ /* 0x000fe40006800000 */
[----:B------:R-:W-:Y:S01]  /*68a0*/  ISETP.GE.AND P5, PT, R115, c[0x0][0x178], PT ;  /* 0x00005e0073007a0c */ /* 0x000fe20003fa6270 */
[----:B------:R-:W-:Y:S01]  /*68b0*/  HADD2.F32 R159, -RZ, R159.H0_H0 ;  /* 0x2000009fff9f7230 */ /* 0x000fe20000004100 */
[----:B------:R-:W-:Y:S02]  /*68c0*/  SEL R165, R165, RZ, !P4 ;  /* 0x000000ffa5a57207 */ /* 0x000fe40006000000 */
[----:B------:R-:W-:-:S02]  /*68d0*/  ISETP.NE.AND P4, PT, R207, RZ, PT ;  /* 0x000000ffcf00720c */ /* 0x000fc40003f85270 */
[----:B------:R-:W-:Y:S02]  /*68e0*/  SEL R202, R202, RZ, !P5 ;  /* 0x000000ffcaca7207 */ /* 0x000fe40006800000 */
[----:B------:R-:W-:Y:S01]  /*68f0*/  ISETP.NE.AND P5, PT, R225, RZ, PT ;  /* 0x000000ffe100720c */ /* 0x000fe20003fa5270 */
[----:B------:R-:W-:Y:S01]  /*6900*/  FMUL R209, R159, R209 ;  /* 0x000000d19fd17220 */ /* 0x000fe20000400000 */
[----:B------:R-:W-:Y:S02]  /*6910*/  F2FP.PACK_AB R159, R173, R216 ;  /* 0x000000d8ad9f723e */ /* 0x000fe400000000ff */
[----:B------:R-:W-:Y:S02]  /*6920*/  SEL R167, R167, RZ, !P5 ;  /* 0x000000ffa7a77207 */ /* 0x000fe40006800000 */
[----:B------:R-:W-:Y:S01]  /*6930*/  PRMT R173, RZ, 0x7610, R173 ;  /* 0x00007610ffad7816 */ /* 0x000fe200000000ad */
[----:B------:R-:W-:Y:S01]  /*6940*/  FMUL R203, R147, R203 ;  /* 0x000000cb93cb7220 */ /* 0x000fe20000400000 */
[----:B------:R-:W-:Y:S01]  /*6950*/  ISETP.NE.AND P5, PT, R208, RZ, PT ;  /* 0x000000ffd000720c */ /* 0x000fe20003fa5270 */
[----:B------:R-:W-:Y:S01]  /*6960*/  HADD2.F32 R158, -RZ, R158.H0_H0 ;  /* 0x2000009eff9e7230 */ /* 0x000fe20000004100 */
[----:B------:R-:W-:-:S02]  /*6970*/  ISETP.GE.AND P0, PT, R120, c[0x0][0x178], PT ;  /* 0x00005e0078007a0c */ /* 0x000fc40003f06270 */
[----:B------:R1:W2:Y:S01]  /*6980*/  @!P4 LDG.E.U16 R173, [R126.64+0xc04] ;  /* 0x000c04047eadc981 */ /* 0x0002a2000c1e1500 */
[----:B------:R-:W-:Y:S02]  /*6990*/  F2FP.PACK_AB R157, R174, R203 ;  /* 0x000000cbae9d723e */ /* 0x000fe400000000ff */
[----:B------:R-:W-:Y:S01]  /*69a0*/  ISETP.GE.AND P4, PT, R106, c[0x0][0x178], PT ;  /* 0x00005e006a007a0c */ /* 0x000fe20003f86270 */
[----:B------:R-:W-:Y:S01]  /*69b0*/  HADD2.F32 R155, -RZ, R155.H0_H0 ;  /* 0x2000009bff9b7230 */ /* 0x000fe20000004100 */
[----:B------:R-:W-:Y:S01]  /*69c0*/  PRMT R174, RZ, 0x7610, R174 ;  /* 0x00007610ffae7816 */ /* 0x000fe200000000ae */
[----:B------:R-:W-:Y:S01]  /*69d0*/  FMUL R176, R158, R176 ;  /* 0x000000b09eb07220 */ /* 0x000fe20000400000 */
[----:B------:R-:W-:Y:S02]  /*69e0*/  SEL R218, R218, RZ, !P0 ;  /* 0x000000ffdada7207 */ /* 0x000fe40004000000 */
[----:B------:R-:W-:Y:S02]  /*69f0*/  ISETP.GE.AND P0, PT, R117, c[0x0][0x178], PT ;  /* 0x00005e0075007a0c */ /* 0x000fe40003f06270 */
[----:B------:R-:W-:Y:S01]  /*6a00*/  SEL R220, R220, RZ, !P2 ;  /* 0x000000ffdcdc7207 */ /* 0x000fe20005000000 */
[----:B------:R-:W-:Y:S01]  /*6a10*/  FMUL R155, R155, R175 ;  /* 0x000000af9b9b7220 */ /* 0x000fe20000400000 */
[----:B------:R-:W-:Y:S01]  /*6a20*/  F2FP.PACK_AB R158, R180, R178 ;  /* 0x000000b2b49e723e */ /* 0x000fe200000000ff */
[----:B------:R1:W3:Y:S01]  /*6a30*/  @!P5 LDG.E.U16 R174, [R126.64+0xc06] ;  /* 0x000c06047eaed981 */ /* 0x0002e2000c1e1500 */
[----:B------:R-:W-:-:S02]  /*6a40*/  ISETP.GE.AND P2, PT, R171, c[0x0][0x178], PT ;  /* 0x00005e00ab007a0c */ /* 0x000fc40003f46270 */
[----:B------:R-:W-:Y:S01]  /*6a50*/  PRMT R178, RZ, 0x7610, R178 ;  /* 0x00007610ffb27816 */ /* 0x000fe200000000b2 */
[----:B------:R-:W-:Y:S01]  /*6a60*/  HADD2.F32 R153, -RZ, R153.H0_H0 ;  /* 0x20000099ff997230 */ /* 0x000fe20000004100 */
[----:B------:R-:W-:Y:S02]  /*6a70*/  ISETP.GE.AND P5, PT, R104, c[0x0][0x178], PT ;  /* 0x00005e0068007a0c */ /* 0x000fe40003fa6270 */
[----:B------:R-:W-:Y:S02]  /*6a80*/  SEL R164, R164, RZ, !P0 ;  /* 0x000000ffa4a47207 */ /* 0x000fe40004000000 */
[----:B------:R-:W-:Y:S01]  /*6a90*/  F2FP.PACK_AB R155, R176, R155 ;  /* 0x0000009bb09b723e */ /* 0x000fe200000000ff */
[----:B------:R1:W4:Y:S01]  /*6aa0*/  @!P4 LDG.E.U16 R178, [R126.64+0xc0e] ;  /* 0x000c0e047eb2c981 */ /* 0x000322000c1e1500 */
[----:B------:R-:W-:Y:S01]  /*6ab0*/  SEL R219, R219, RZ, !P3 ;  /* 0x000000ffdbdb7207 */ /* 0x000fe20005800000 */
[----:B------:R-:W-:Y:S01]  /*6ac0*/  FMUL R211, R153, R211 ;  /* 0x000000d399d37220 */ /* 0x000fe20000400000 */
[----:B------:R-:W-:Y:S01]  /*6ad0*/  PRMT R176, RZ, 0x7610, R176 ;  /* 0x00007610ffb07816 */ /* 0x000fe200000000b0 */
[----:B0-----:R-:W-:Y:S01]  /*6ae0*/  FMUL R108, R213, R179 ;  /* 0x000000b3d56c7220 */ /* 0x001fe20000400000 */
[----:B------:R-:W-:Y:S01]  /*6af0*/  P2R R229, PR, RZ, 0x2 ;  /* 0x00000002ffe57803 */ /* 0x000fe20000000000 */
[----:B------:R-:W-:Y:S01]  /*6b00*/  HADD2.F32 R164, -RZ, R164.H0_H0 ;  /* 0x200000a4ffa47230 */ /* 0x000fe20000004100 */
[----:B------:R-:W-:Y:S01]  /*6b10*/  ISETP.GE.AND P3, PT, R107, c[0x0][0x178], PT ;  /* 0x00005e006b007a0c */ /* 0x000fe20003f66270 */
[----:B------:R-:W-:Y:S01]  /*6b20*/  HADD2.F32 R153, -RZ, R169.H0_H0 ;  /* 0x200000a9ff997230 */ /* 0x000fe20000004100 */
[----:B------:R-:W-:-:S02]  /*6b30*/  ISETP.GE.AND P4, PT, R100, c[0x0][0x178], PT ;  /* 0x00005e0064007a0c */ /* 0x000fc40003f86270 */
[----:B------:R-:W-:Y:S01]  /*6b40*/  IADD3 R103, R170, 0x701, RZ ;  /* 0x00000701aa677810 */ /* 0x000fe20007ffe0ff */
[----:B------:R-:W-:Y:S01]  /*6b50*/  HADD2.F32 R217, -RZ, R217.H0_H0 ;  /* 0x200000d9ffd97230 */ /* 0x000fe20000004100 */
[----:B------:R-:W-:Y:S01]  /*6b60*/  ISETP.GE.AND P1, PT, R121, c[0x0][0x178], PT ;  /* 0x00005e0079007a0c */ /* 0x000fe20003f26270 */
[----:B------:R-:W-:Y:S01]  /*6b70*/  HADD2.F32 R214, -RZ, R214.H0_H0 ;  /* 0x200000d6ffd67230 */ /* 0x000fe20000004100 */
[----:B------:R-:W-:Y:S01]  /*6b80*/  PRMT R179, RZ, 0x7610, R179 ;  /* 0x00007610ffb37816 */ /* 0x000fe200000000b3 */
[----:B------:R-:W-:Y:S01]  /*6b90*/  FMUL R206, R164, R206 ;  /* 0x000000cea4ce7220 */ /* 0x000fe20000400000 */
[----:B------:R-:W-:Y:S01]  /*6ba0*/  SEL R210, R210, RZ, !P1 ;  /* 0x000000ffd2d27207 */ /* 0x000fe20004800000 */
[----:B------:R1:W5:Y:S01]  /*6bb0*/  @!P2 LDG.E.U16 R176, [R126.64+0xc0a] ;  /* 0x000c0a047eb0a981 */ /* 0x000362000c1e1500 */
[----:B------:R-:W-:Y:S01]  /*6bc0*/  HADD2.F32 R147, -RZ, R151.H0_H0 ;  /* 0x20000097ff937230 */ /* 0x000fe20000004100 */
[----:B------:R-:W-:Y:S01]  /*6bd0*/  FMUL R153, R153, R177 ;  /* 0x000000b199997220 */ /* 0x000fe20000400000 */
[----:B------:R-:W-:Y:S01]  /*6be0*/  F2FP.PACK_AB R164, R182, R223 ;  /* 0x000000dfb6a4723e */ /* 0x000fe200000000ff */
[----:B------:R-:W-:Y:S01]  /*6bf0*/  HADD2.F32 R151, -RZ, R162.H0_H0 ;  /* 0x200000a2ff977230 */ /* 0x000fe20000004100 */
[----:B------:R-:W-:Y:S01]  /*6c00*/  ISETP.GE.AND P2, PT, R103, c[0x0][0x178], PT ;  /* 0x00005e0067007a0c */ /* 0x000fe20003f46270 */
[----:B------:R1:W2:Y:S01]  /*6c10*/  @!P5 LDG.E.U16 R179, [R126.64+0xe00] ;  /* 0x000e00047eb3d981 */ /* 0x0002a2000c1e1500 */
[----:B------:R-:W-:-:S02]  /*6c20*/  PRMT R177, RZ, 0x7610, R177 ;  /* 0x00007610ffb17816 */ /* 0x000fc400000000b1 */
[----:B------:R-:W-:Y:S01]  /*6c30*/  PRMT R182, RZ, 0x7610, R182 ;  /* 0x00007610ffb67816 */ /* 0x000fe200000000b6 */
[----:B------:R-:W-:Y:S01]  /*6c40*/  HADD2.F32 R152, -RZ, R152.H0_H0 ;  /* 0x20000098ff987230 */ /* 0x000fe20000004100 */
[----:B------:R-:W-:Y:S01]  /*6c50*/  ISETP.GE.AND P5, PT, R98, c[0x0][0x178], PT ;  /* 0x00005e0062007a0c */ /* 0x000fe20003fa6270 */
[----:B------:R-:W-:Y:S01]  /*6c60*/  FMUL R183, R217, R183 ;  /* 0x000000b7d9b77220 */ /* 0x000fe20000400000 */
[----:B------:R-:W-:Y:S01]  /*6c70*/  FMUL R187, R214, R187 ;  /* 0x000000bbd6bb7220 */ /* 0x000fe20000400000 */
[----:B------:R-:W-:Y:S01]  /*6c80*/  HADD2.F32 R210, -RZ, R210.H0_H0 ;  /* 0x200000d2ffd27230 */ /* 0x000fe20000004100 */
[----:B------:R-:W-:Y:S01]  /*6c90*/  IADD3 R94, R170, 0x707, RZ ;  /* 0x00000707aa5e7810 */ /* 0x000fe20007ffe0ff */
[----:B------:R-:W-:Y:S01]  /*6ca0*/  HADD2.F32 R218, -RZ, R218.H0_H0 ;  /* 0x200000daffda7230 */ /* 0x000fe20000004100 */
[----:B------:R-:W-:Y:S01]  /*6cb0*/  FMUL R151, R151, R166 ;  /* 0x000000a697977220 */ /* 0x000fe20000400000 */
[----:B------:R-:W-:Y:S01]  /*6cc0*/  F2FP.PACK_AB R166, R232, R150 ;  /* 0x00000096e8a6723e */ /* 0x000fe200000000ff */
[----:B------:R1:W2:Y:S01]  /*6cd0*/  @!P3 LDG.E.U16 R177, [R126.64+0xc0c] ;  /* 0x000c0c047eb1b981 */ /* 0x0002a2000c1e1500 */
[----:B------:R-:W-:Y:S01]  /*6ce0*/  PRMT R180, RZ, 0x7610, R180 ;  /* 0x00007610ffb47816 */ /* 0x000fe200000000b4 */
[----:B------:R-:W-:Y:S01]  /*6cf0*/  FMUL R152, R152, R188 ;  /* 0x000000bc98987220 */ /* 0x000fe20000400000 */
[----:B------:R-:W-:Y:S01]  /*6d00*/  F2FP.PACK_AB R150, R187, R183 ;  /* 0x000000b7bb96723e */ /* 0x000fe200000000ff */
[----:B------:R1:W2:Y:S01]  /*6d10*/  @!P4 LDG.E.U16 R182, [R126.64+0xe06] ;  /* 0x000e06047eb6c981 */ /* 0x0002a2000c1e1500 */
[----:B------:R-:W-:Y:S01]  /*6d20*/  ISETP.GE.AND P3, PT, R101, c[0x0][0x178], PT ;  /* 0x00005e0065007a0c */ /* 0x000fe20003f66270 */
[----:B------:R-:W-:Y:S01]  /*6d30*/  HADD2.F32 R186, -RZ, R186.H0_H0 ;  /* 0x200000baffba7230 */ /* 0x000fe20000004100 */
[----:B------:R-:W-:Y:S01]  /*6d40*/  ISETP.GE.AND P4, PT, R94, c[0x0][0x178], PT ;  /* 0x00005e005e007a0c */ /* 0x000fe20003f86270 */
[----:B------:R-:W-:Y:S01]  /*6d50*/  FMUL R181, R210, R181 ;  /* 0x000000b5d2b57220 */ /* 0x000fe20000400000 */
[----:B------:R-:W-:Y:S01]  /*6d60*/  FMUL R184, R218, R184 ;  /* 0x000000b8dab87220 */ /* 0x000fe20000400000 */
[----:B------:R-:W-:Y:S01]  /*6d70*/  PRMT R183, RZ, 0x7610, R183 ;  /* 0x00007610ffb77816 */ /* 0x000fe200000000b7 */
[----:B------:R1:W2:Y:S01]  /*6d80*/  @!P2 LDG.E.U16 R180, [R126.64+0xe02] ;  /* 0x000e02047eb4a981 */ /* 0x0002a2000c1e1500 */
[----:B------:R-:W-:-:S02]  /*6d90*/  IADD3 R97, R170, 0x705, RZ ;  /* 0x00000705aa617810 */ /* 0x000fc40007ffe0ff */
[----:B------:R-:W-:Y:S01]  /*6da0*/  ISETP.NE.AND P1, PT, R229, RZ, PT ;  /* 0x000000ffe500720c */ /* 0x000fe20003f25270 */
[----:B------:R-:W-:Y:S01]  /*6db0*/  FMUL R215, R186, R215 ;  /* 0x000000d7bad77220 */ /* 0x000fe20000400000 */
[----:B------:R-:W-:Y:S01]  /*6dc0*/  F2FP.PACK_AB R152, R151, R152 ;  /* 0x000000989798723e */ /* 0x000fe200000000ff */
[----:B------:R1:W2:Y:S01]  /*6dd0*/  @!P5 LDG.E.U16 R183, [R126.64+0xe08] ;  /* 0x000e08047eb7d981 */ /* 0x0002a2000c1e1500 */
[----:B------:R-:W-:Y:S02]  /*6de0*/  F2FP.PACK_AB R151, R184, R181 ;  /* 0x000000b5b897723e */ /* 0x000fe400000000ff */
[----:B------:R-:W-:Y:S02]  /*6df0*/  ISETP.GE.AND P2, PT, R97, c[0x0][0x178], PT ;  /* 0x00005e0061007a0c */ /* 0x000fe40003f46270 */
[----:B------:R-:W-:Y:S02]  /*6e00*/  PRMT R181, RZ, 0x7610, R181 ;  /* 0x00007610ffb57816 */ /* 0x000fe400000000b5 */
[----:B------:R-:W-:-:S02]  /*6e10*/  PRMT R186, RZ, 0x7610, R186 ;  /* 0x00007610ffba7816 */ /* 0x000fc400000000ba */
[----:B------:R-:W-:Y:S02]  /*6e20*/  SEL R222, R222, RZ, !P1 ;  /* 0x000000ffdede7207 */ /* 0x000fe40004800000 */
[----:B------:R-:W-:Y:S01]  /*6e30*/  ISETP.GE.AND P5, PT, R93, c[0x0][0x178], PT ;  /* 0x00005e005d007a0c */ /* 0x000fe20003fa6270 */
[----:B------:R-:W-:Y:S01]  /*6e40*/  HADD2.F32 R199, -RZ, R199.H0_H0 ;  /* 0x200000c7ffc77230 */ /* 0x000fe20000004100 */
[----:B------:R-:W-:Y:S01]  /*6e50*/  ISETP.NE.AND P1, PT, R145, RZ, PT ;  /* 0x000000ff9100720c */ /* 0x000fe20003f25270 */
[----:B------:R-:W-:Y:S01]  /*6e60*/  HADD2.F32 R145, -RZ, R220.H0_H0 ;  /* 0x200000dcff917230 */ /* 0x000fe20000004100 */
[----:B------:R-:W-:Y:S01]  /*6e70*/  IADD3 R88, R170, 0x803, RZ ;  /* 0x00000803aa587810 */ /* 0x000fe20007ffe0ff */
[----:B------:R-:W-:Y:S01]  /*6e80*/  HADD2.F32 R219, -RZ, R219.H0_H0 ;  /* 0x200000dbffdb7230 */ /* 0x000fe20000004100 */
[----:B------:R-:W-:Y:S01]  /*6e90*/  PRMT R184, RZ, 0x7610, R184 ;  /* 0x00007610ffb87816 */ /* 0x000fe200000000b8 */
[----:B------:R1:W2:Y:S01]  /*6ea0*/  @!P3 LDG.E.U16 R181, [R126.64+0xe04] ;  /* 0x000e04047eb5b981 */ /* 0x0002a2000c1e1500 */
[----:B------:R-:W-:Y:S01]  /*6eb0*/  ISETP.GE.AND P3, PT, R95, c[0x0][0x178], PT ;  /* 0x00005e005f007a0c */ /* 0x000fe20003f66270 */
[----:B------:R-:W-:-:S02]  /*6ec0*/  FMUL R185, R199, R185 ;  /* 0x000000b9c7b97220 */ /* 0x000fc40000400000 */
[----:B------:R1:W2:Y:S01]  /*6ed0*/  @!P4 LDG.E.U16 R186, [R126.64+0xe0e] ;  /* 0x000e0e047ebac981 */ /* 0x0002a2000c1e1500 */
[----:B------:R-:W-:Y:S01]  /*6ee0*/  ISETP.GE.AND P4, PT, R88, c[0x0][0x178], PT ;  /* 0x00005e0058007a0c */ /* 0x000fe20003f86270 */
[----:B------:R-:W-:Y:S01]  /*6ef0*/  FMUL R145, R145, R193 ;  /* 0x000000c191917220 */ /* 0x000fe20000400000 */
[----:B------:R-:W-:Y:S01]  /*6f00*/  FMUL R190, R219, R190 ;  /* 0x000000bedbbe7220 */ /* 0x000fe20000400000 */
[----:B------:R-:W-:Y:S01]  /*6f10*/  PRMT R187, RZ, 0x7610, R187 ;  /* 0x00007610ffbb7816 */ /* 0x000fe200000000bb */
[----:B------:R1:W2:Y:S01]  /*6f20*/  @!P2 LDG.E.U16 R184, [R126.64+0xe0a] ;  /* 0x000e0a047eb8a981 */ /* 0x0002a2000c1e1500 */
[----:B------:R-:W-:Y:S02]  /*6f30*/  IADD3 R91, R170, 0x801, RZ ;  /* 0x00000801aa5b7810 */ /* 0x000fe40007ffe0ff */
[----:B------:R-:W-:Y:S02]  /*6f40*/  F2FP.PACK_AB R153, R185, R153 ;  /* 0x00000099b999723e */ /* 0x000fe400000000ff */
[----:B------:R-:W-:Y:S01]  /*6f50*/  F2FP.PACK_AB R145, R190, R145 ;  /* 0x00000091be91723e */ /* 0x000fe200000000ff */
[----:B------:R1:W2:Y:S01]  /*6f60*/  @!P5 LDG.E.U16 R187, [R126.64+0x1000] ;  /* 0x001000047ebbd981 */ /* 0x0002a2000c1e1500 */
[----:B------:R-:W-:-:S02]  /*6f70*/  ISETP.GE.AND P2, PT, R91, c[0x0][0x178], PT ;  /* 0x00005e005b007a0c */ /* 0x000fc40003f46270 */
[----:B------:R-:W-:Y:S02]  /*6f80*/  PRMT R185, RZ, 0x7610, R185 ;  /* 0x00007610ffb97816 */ /* 0x000fe400000000b9 */
[----:B------:R-:W-:Y:S01]  /*6f90*/  PRMT R190, RZ, 0x7610, R190 ;  /* 0x00007610ffbe7816 */ /* 0x000fe200000000be */
[----:B------:R-:W-:Y:S01]  /*6fa0*/  HADD2.F32 R235, -RZ, R235.H0_H0 ;  /* 0x200000ebffeb7230 */ /* 0x000fe20000004100 */
[----:B------:R-:W-:Y:S01]  /*6fb0*/  ISETP.GE.AND P5, PT, R87, c[0x0][0x178], PT ;  /* 0x00005e0057007a0c */ /* 0x000fe20003fa6270 */
[----:B------:R-:W-:Y:S01]  /*6fc0*/  HADD2.F32 R202, -RZ, R202.H0_H0 ;  /* 0x200000caffca7230 */ /* 0x000fe20000004100 */
[----:B------:R-:W-:Y:S01]  /*6fd0*/  IADD3 R82, R170, 0x807, RZ ;  /* 0x00000807aa527810 */ /* 0x000fe20007ffe0ff */
[----:B------:R-:W-:Y:S01]  /*6fe0*/  HADD2.F32 R167, -RZ, R167.H0_H0 ;  /* 0x200000a7ffa77230 */ /* 0x000fe20000004100 */
[----:B------:R-:W-:Y:S01]  /*6ff0*/  SEL R221, R221, RZ, !P6 ;  /* 0x000000ffdddd7207 */ /* 0x000fe20007000000 */
[----:B------:R1:W2:Y:S01]  /*7000*/  @!P3 LDG.E.U16 R185, [R126.64+0xe0c] ;  /* 0x000e0c047eb9b981 */ /* 0x0002a2000c1e1500 */
[----:B------:R-:W-:Y:S01]  /*7010*/  PRMT R188, RZ, 0x7610, R188 ;  /* 0x00007610ffbc7816 */ /* 0x000fe200000000bc */
[----:B------:R-:W-:Y:S01]  /*7020*/  FMUL R233, R235, R233 ;  /* 0x000000e9ebe97220 */ /* 0x000fe20000400000 */
[----:B------:R-:W-:Y:S01]  /*7030*/  F2FP.PACK_AB R169, R236, R191 ;  /* 0x000000bfeca9723e */ /* 0x000fe200000000ff */
[----:B------:R1:W2:Y:S01]  /*7040*/  @!P4 LDG.E.U16 R190, [R126.64+0x1006] ;  /* 0x001006047ebec981 */ /* 0x0002a2000c1e1500 */
[----:B------:R-:W-:Y:S01]  /*7050*/  ISETP.GE.AND P3, PT, R90, c[0x0][0x178], PT ;  /* 0x00005e005a007a0c */ /* 0x000fe20003f66270 */
[----:B------:R-:W-:Y:S01]  /*7060*/  FMUL R189, R202, R189 ;  /* 0x000000bdcabd7220 */ /* 0x000fe20000400000 */
[----:B------:R-:W-:Y:S01]  /*7070*/  ISETP.GE.AND P4, PT, R82, c[0x0][0x178], PT ;  /* 0x00005e0052007a0c */ /* 0x000fe20003f86270 */
[----:B------:R-:W-:Y:S01]  /*7080*/  FMUL R196, R167, R196 ;  /* 0x000000c4a7c47220 */ /* 0x000fe20000400000 */
[----:B------:R-:W-:Y:S01]  /*7090*/  PRMT R191, RZ, 0x7610, R191 ;  /* 0x00007610ffbf7816 */ /* 0x000fe200000000bf */
[----:B------:R-:W-:Y:S01]  /*70a0*/  HADD2.F32 R222, -RZ, R222.H0_H0 ;  /* 0x200000deffde7230 */ /* 0x000fe20000004100 */
[----:B------:R-:W-:Y:S01]  /*70b0*/  IADD3 R85, R170, 0x805, RZ ;  /* 0x00000805aa557810 */ /* 0x000fe20007ffe0ff */
[----:B------:R-:W-:Y:S01]  /*70c0*/  HADD2.F32 R221, -RZ, R221.H0_H0 ;  /* 0x200000ddffdd7230 */ /* 0x000fe20000004100 */
[----:B------:R-:W-:Y:S01]  /*70d0*/  FMUL R147, R147, R168 ;  /* 0x000000a893937220 */ /* 0x000fe20000400000 */
[----:B------:R-:W-:Y:S01]  /*70e0*/  F2FP.PACK_AB R168, R148, R233 ;  /* 0x000000e994a8723e */ /* 0x000fe200000000ff */
[----:B------:R1:W2:Y:S01]  /*70f0*/  @!P2 LDG.E.U16 R188, [R126.64+0x1002] ;  /* 0x001002047ebca981 */ /* 0x0002a2000c1e1500 */
[----:B------:R-:W-:Y:S01]  /*7100*/  F2FP.PACK_AB R161, R161, R194 ;  /* 0x000000c2a1a1723e */ /* 0x000fe200000000ff */
[----:B------:R-:W-:Y:S01]  /*7110*/  FMUL R195, R222, R195 ;  /* 0x000000c3dec37220 */ /* 0x000fe20000400000 */
[----:B------:R-:W-:Y:S01]  /*7120*/  F2FP.PACK_AB R148, R196, R189 ;  /* 0x000000bdc494723e */ /* 0x000fe200000000ff */
[----:B------:R-:W-:Y:S01]  /*7130*/  FMUL R192, R221, R192 ;  /* 0x000000c0ddc07220 */ /* 0x000fe20000400000 */
[----:B------:R-:W-:Y:S01]  /*7140*/  ISETP.GE.AND P2, PT, R85, c[0x0][0x178], PT ;  /* 0x00005e0055007a0c */ /* 0x000fe20003f46270 */
[----:B------:R1:W2:Y:S01]  /*7150*/  @!P5 LDG.E.U16 R191, [R126.64+0x1008] ;  /* 0x001008047ebfd981 */ /* 0x0002a2000c1e1500 */
[----:B------:R-:W-:-:S02]  /*7160*/  PRMT R189, RZ, 0x7610, R189 ;  /* 0x00007610ffbd7816 */ /* 0x000fc400000000bd */
[----:B------:R-:W-:Y:S02]  /*7170*/  PRMT R194, RZ, 0x7610, R194 ;  /* 0x00007610ffc27816 */ /* 0x000fe400000000c2 */
[----:B------:R-:W-:Y:S01]  /*7180*/  ISETP.GE.AND P5, PT, R80, c[0x0][0x178], PT ;  /* 0x00005e0050007a0c */ /* 0x000fe20003fa6270 */
[----:B------:R-:W-:Y:S01]  /*7190*/  HADD2.F32 R205, -RZ, R205.H0_H0 ;  /* 0x200000cdffcd7230 */ /* 0x000fe20000004100 */
[----:B------:R-:W-:Y:S01]  /*71a0*/  IADD3 R76, R170, 0x903, RZ ;  /* 0x00000903aa4c7810 */ /* 0x000fe20007ffe0ff */
[----:B------:R1:W2:Y:S01]  /*71b0*/  @!P3 LDG.E.U16 R189, [R126.64+0x1004] ;  /* 0x001004047ebdb981 */ /* 0x0002a2000c1e1500 */
[----:B------:R-:W-:Y:S02]  /*71c0*/  F2FP.PACK_AB R163, R146, R154 ;  /* 0x0000009a92a3723e */ /* 0x000fe400000000ff */
[----:B------:R-:W-:Y:S01]  /*71d0*/  F2FP.PACK_AB R146, R192, R195 ;  /* 0x000000c3c092723e */ /* 0x000fe200000000ff */
[----:B------:R1:W2:Y:S01]  /*71e0*/  @!P4 LDG.E.U16 R194, [R126.64+0x100e] ;  /* 0x00100e047ec2c981 */ /* 0x0002a2000c1e1500 */
[----:B------:R-:W-:Y:S01]  /*71f0*/  PRMT R192, RZ, 0x7610, R192 ;  /* 0x00007610ffc07816 */ /* 0x000fe200000000c0 */
[----:B------:R-:W-:Y:S01]  /*7200*/  FMUL R198, R205, R198 ;  /* 0x000000c6cdc67220 */ /* 0x000fe20000400000 */
[----:B------:R-:W-:-:S02]  /*7210*/  ISETP.GE.AND P3, PT, R83, c[0x0][0x178], PT ;  /* 0x00005e0053007a0c */ /* 0x000fc40003f66270 */
[----:B------:R-:W-:Y:S02]  /*7220*/  ISETP.GE.AND P4, PT, R76, c[0x0][0x178], PT ;  /* 0x00005e004c007a0c */ /* 0x000fe40003f86270 */
[----:B------:R-:W-:Y:S01]  /*7230*/  ISETP.NE.AND P0, PT, R227, RZ, PT ;  /* 0x000000ffe300720c */ /* 0x000fe20003f05270 */
[----:B------:R1:W2:Y:S01]  /*7240*/  @!P2 LDG.E.U16 R192, [R126.64+0x100a] ;  /* 0x00100a047ec0a981 */ /* 0x0002a2000c1e1500 */
[----:B------:R-:W-:Y:S02]  /*7250*/  PRMT R195, RZ, 0x7610, R195 ;  /* 0x00007610ffc37816 */ /* 0x000fe400000000c3 */
[----:B------:R-:W-:Y:S02]  /*7260*/  IADD3 R79, R170, 0x901, RZ ;  /* 0x00000901aa4f7810 */ /* 0x000fe40007ffe0ff */
[----:B------:R-:W-:Y:S02]  /*7270*/  SEL R212, R212, RZ, !P0 ;  /* 0x000000ffd4d47207 */ /* 0x000fe40004000000 */
[----:B------:R-:W-:Y:S01]  /*7280*/  F2FP.PACK_AB R167, R234, R149 ;  /* 0x00000095eaa7723e */ /* 0x000fe200000000ff */
[----:B------:R1:W2:Y:S01]  /*7290*/  @!P5 LDG.E.U16 R195, [R126.64+0x1200] ;  /* 0x001200047ec3d981 */ /* 0x0002a2000c1e1500 */
[----:B------:R-:W-:-:S02]  /*72a0*/  F2FP.PACK_AB R149, R198, R206 ;  /* 0x000000cec695723e */ /* 0x000fc400000000ff */
[----:B------:R-:W-:Y:S02]  /*72b0*/  ISETP.GE.AND P2, PT, R79, c[0x0][0x178], PT ;  /* 0x00005e004f007a0c */ /* 0x000fe40003f46270 */
[----:B------:R-:W-:Y:S02]  /*72c0*/  PRMT R193, RZ, 0x7610, R193 ;  /* 0x00007610ffc17816 */ /* 0x000fe400000000c1 */
[----:B------:R-:W-:Y:S02]  /*72d0*/  PRMT R198, RZ, 0x7610, R198 ;  /* 0x00007610ffc67816 */ /* 0x000fe400000000c6 */
[----:B------:R-:W-:Y:S01]  /*72e0*/  ISETP.GE.AND P5, PT, R74, c[0x0][0x178], PT ;  /* 0x00005e004a007a0c */ /* 0x000fe20003fa6270 */
        /* <DEDUP_REMOVED lines=10> */
[----:B------:R-:W-:Y:S01]  /*7390*/  PRMT R199, RZ, 0x7610, R199 ;  /* 0x00007610ffc77816 */ /* 0x000fe200000000c7 */
[----:B------:R1:W2:Y:S01]  /*73a0*/  @!P2 LDG.E.U16 R196, [R126.64+0x1202] ;  /* 0x001202047ec4a981 */ /* 0x0002a2000c1e1500 */
[----:B------:R-:W-:Y:S02]  /*73b0*/  IADD3 R73, R170, 0x905, RZ ;  /* 0x00000905aa497810 */ /* 0x000fe40007ffe0ff */
[----:B------:R-:W-:Y:S02]  /*73c0*/  F2FP.PACK_AB R162, R156, R204 ;  /* 0x000000cc9ca2723e */ /* 0x000fe400000000ff */
[----:B------:R-:W-:Y:S01]  /*73d0*/  F2FP.PACK_AB R156, R211, R147 ;  /* 0x00000093d39c723e */ /* 0x000fe200000000ff */
[----:B------:R1:W2:Y:S01]  /*73e0*/  @!P5 LDG.E.U16 R199, [R126.64+0x1208] ;  /* 0x001208047ec7d981 */ /* 0x0002a2000c1e1500 */
[----:B------:R-:W-:-:S02]  /*73f0*/  F2FP.PACK_AB R147, R200, R197 ;  /* 0x000000c5c893723e */ /* 0x000fc400000000ff */
[----:B------:R-:W-:Y:S02]  /*7400*/  ISETP.GE.AND P2, PT, R73, c[0x0][0x178], PT ;  /* 0x00005e0049007a0c */ /* 0x000fe40003f46270 */
[----:B------:R-:W-:Y:S02]  /*7410*/  PRMT R197, RZ, 0x7610, R197 ;  /* 0x00007610ffc57816 */ /* 0x000fe400000000c5 */
[----:B------:R-:W-:Y:S02]  /*7420*/  PRMT R202, RZ, 0x7610, R202 ;  /* 0x00007610ffca7816 */ /* 0x000fe400000000ca */
[----:B------:R-:W-:Y:S02]  /*7430*/  ISETP.GE.AND P5, PT, R68, c[0x0][0x178], PT ;  /* 0x00005e0044007a0c */ /* 0x000fe40003fa6270 */
[----:B------:R-:W-:Y:S01]  /*7440*/  IADD3 R64, R170, 0xa03, RZ ;  /* 0x00000a03aa407810 */ /* 0x000fe20007ffe0ff */
[----:B------:R1:W2:Y:S01]  /*7450*/  @!P3 LDG.E.U16 R197, [R126.64+0x1204] ;  /* 0x001204047ec5b981 */ /* 0x0002a2000c1e1500 */
[----:B------:R-:W-:-:S02]  /*7460*/  PRMT R200, RZ, 0x7610, R200 ;  /* 0x00007610ffc87816 */ /* 0x000fc400000000c8 */
[----:B------:R-:W-:Y:S01]  /*7470*/  ISETP.GE.AND P3, PT, R71, c[0x0][0x178], PT ;  /* 0x00005e0047007a0c */ /* 0x000fe20003f66270 */
[----:B------:R1:W2:Y:S01]  /*7480*/  @!P4 LDG.E.U16 R202, [R126.64+0x120e] ;  /* 0x00120e047ecac981 */ /* 0x0002a2000c1e1500 */
[----:B------:R-:W-:Y:S02]  /*7490*/  ISETP.GE.AND P4, PT, R64, c[0x0][0x178], PT ;  /* 0x00005e0040007a0c */ /* 0x000fe40003f86270 */
[----:B------:R-:W-:Y:S01]  /*74a0*/  PRMT R203, RZ, 0x7610, R203 ;  /* 0x00007610ffcb7816 */ /* 0x000fe200000000cb */
[----:B------:R1:W2:Y:S01]  /*74b0*/  @!P2 LDG.E.U16 R200, [R126.64+0x120a] ;  /* 0x00120a047ec8a981 */ /* 0x0002a2000c1e1500 */
[----:B------:R-:W-:Y:S02]  /*74c0*/  IADD3 R67, R170, 0xa01, RZ ;  /* 0x00000a01aa437810 */ /* 0x000fe40007ffe0ff */
[----:B------:R-:W-:Y:S02]  /*74d0*/  ISETP.NE.AND P0, PT, R201, RZ, PT ;  /* 0x000000ffc900720c */ /* 0x000fe40003f05270 */
[----:B------:R-:W-:Y:S01]  /*74e0*/  ISETP.GE.AND P2, PT, R67, c[0x0][0x178], PT ;  /* 0x00005e0043007a0c */ /* 0x000fe20003f46270 */
[----:B------:R1:W2:Y:S01]  /*74f0*/  @!P5 LDG.E.U16 R203, [R126.64+0x1400] ;  /* 0x001400047ecbd981 */ /* 0x0002a2000c1e1500 */
[----:B------:R-:W-:-:S02]  /*7500*/  PRMT R201, RZ, 0x7610, R201 ;  /* 0x00007610ffc97816 */ /* 0x000fc400000000c9 */
[----:B------:R-:W-:Y:S02]  /*7510*/  PRMT R206, RZ, 0x7610, R206 ;  /* 0x00007610ffce7816 */ /* 0x000fe400000000ce */
[----:B------:R-:W-:Y:S02]  /*7520*/  ISETP.GE.AND P5, PT, R62, c[0x0][0x178], PT ;  /* 0x00005e003e007a0c */ /* 0x000fe40003fa6270 */
[----:B------:R-:W-:Y:S01]  /*7530*/  IADD3 R58, R170, 0xa07, RZ ;  /* 0x00000a07aa3a7810 */ /* 0x000fe20007ffe0ff */
[----:B------:R1:W2:Y:S01]  /*7540*/  @!P3 LDG.E.U16 R201, [R126.64+0x120c] ;  /* 0x00120c047ec9b981 */ /* 0x0002a2000c1e1500 */
[----:B------:R-:W-:Y:S02]  /*7550*/  PRMT R204, RZ, 0x7610, R204 ;  /* 0x00007610ffcc7816 */ /* 0x000fe400000000cc */
[----:B------:R-:W-:Y:S01]  /*7560*/  ISETP.GE.AND P3, PT, R65, c[0x0][0x178], PT ;  /* 0x00005e0041007a0c */ /* 0x000fe20003f66270 */
[----:B------:R1:W2:Y:S01]  /*7570*/  @!P4 LDG.E.U16 R206, [R126.64+0x1406] ;  /* 0x001406047ecec981 */ /* 0x0002a2000c1e1500 */
[----:B------:R-:W-:-:S02]  /*7580*/  ISETP.GE.AND P4, PT, R58, c[0x0][0x178], PT ;  /* 0x00005e003a007a0c */ /* 0x000fc40003f86270 */
[----:B------:R-:W-:Y:S01]  /*7590*/  PRMT R207, RZ, 0x7610, R207 ;  /* 0x00007610ffcf7816 */ /* 0x000fe200000000cf */
[----:B------:R1:W2:Y:S01]  /*75a0*/  @!P2 LDG.E.U16 R204, [R126.64+0x1402] ;  /* 0x001402047ecca981 */ /* 0x0002a2000c1e1500 */
[----:B------:R-:W-:Y:S02]  /*75b0*/  IADD3 R61, R170, 0xa05, RZ ;  /* 0x00000a05aa3d7810 */ /* 0x000fe40007ffe0ff */
[----:B------:R-:W-:Y:S02]  /*75c0*/  PRMT R205, RZ, 0x7610, R205 ;  /* 0x00007610ffcd7816 */ /* 0x000fe400000000cd */
[----:B------:R-:W-:Y:S01]  /*75d0*/  ISETP.GE.AND P2, PT, R61, c[0x0][0x178], PT ;  /* 0x00005e003d007a0c */ /* 0x000fe20003f46270 */
[----:B------:R1:W2:Y:S01]  /*75e0*/  @!P5 LDG.E.U16 R207, [R126.64+0x1408] ;  /* 0x001408047ecfd981 */ /* 0x0002a2000c1e1500 */
[----:B------:R-:W-:Y:S02]  /*75f0*/  PRMT R210, RZ, 0x7610, R210 ;  /* 0x00007610ffd27816 */ /* 0x000fe400000000d2 */
[----:B------:R-:W-:Y:S01]  /*7600*/  ISETP.GE.AND P5, PT, R56, c[0x0][0x178], PT ;  /* 0x00005e0038007a0c */ /* 0x000fe20003fa6270 */
[----:B------:R-:W-:Y:S04]  /*7610*/  STL [R1+0x44], R55 ;  /* 0x0000443701007387 */ /* 0x000fe80000100800 */
[----:B------:R0:W-:Y:S01]  /*7620*/  STL [R1+0x40], R52 ;  /* 0x0000403401007387 */ /* 0x0001e20000100800 */
[----:B------:R-:W-:-:S03]  /*7630*/  PRMT R208, RZ, 0x7610, R208 ;  /* 0x00007610ffd07816 */ /* 0x000fc600000000d0 */
[----:B------:R1:W2:Y:S01]  /*7640*/  @!P3 LDG.E.U16 R205, [R126.64+0x1404] ;  /* 0x001404047ecdb981 */ /* 0x0002a2000c1e1500 */
[----:B------:R-:W-:-:S03]  /*7650*/  ISETP.GE.AND P3, PT, R59, c[0x0][0x178], PT ;  /* 0x00005e003b007a0c */ /* 0x000fc60003f66270 */
[----:B------:R1:W2:Y:S01]  /*7660*/  @!P4 LDG.E.U16 R210, [R126.64+0x140e] ;  /* 0x00140e047ed2c981 */ /* 0x0002a2000c1e1500 */
[----:B0-----:R-:W-:Y:S02]  /*7670*/  IADD3 R52, R170, 0xb03, RZ ;  /* 0x00000b03aa347810 */ /* 0x001fe40007ffe0ff */
[----:B------:R-:W-:Y:S01]  /*7680*/  PRMT R211, RZ, 0x7610, R211 ;  /* 0x00007610ffd37816 */ /* 0x000fe200000000d3 */
[----:B------:R1:W2:Y:S01]  /*7690*/  @!P2 LDG.E.U16 R208, [R126.64+0x140a] ;  /* 0x00140a047ed0a981 */ /* 0x0002a2000c1e1500 */
[----:B------:R-:W-:Y:S02]  /*76a0*/  ISETP.GE.AND P4, PT, R52, c[0x0][0x178], PT ;  /* 0x00005e0034007a0c */ /* 0x000fe40003f86270 */
[----:B------:R-:W-:Y:S02]  /*76b0*/  IADD3 R55, R170, 0xb01, RZ ;  /* 0x00000b01aa377810 */ /* 0x000fe40007ffe0ff */
[----:B------:R-:W-:Y:S01]  /*76c0*/  F2FP.PACK_AB R154, R215, R209 ;  /* 0x000000d1d79a723e */ /* 0x000fe200000000ff */
[----:B------:R1:W2:Y:S01]  /*76d0*/  @!P5 LDG.E.U16 R211, [R126.64+0x1600] ;  /* 0x001600047ed3d981 */ /* 0x0002a2000c1e1500 */
[----:B------:R-:W-:-:S02]  /*76e0*/  ISETP.GE.AND P2, PT, R55, c[0x0][0x178], PT ;  /* 0x00005e0037007a0c */ /* 0x000fc40003f46270 */
[----:B------:R-:W-:Y:S01]  /*76f0*/  PRMT R209, RZ, 0x7610, R209 ;  /* 0x00007610ffd17816 */ /* 0x000fe200000000d1 */
[----:B------:R-:W-:Y:S01]  /*7700*/  STL [R1+0x3c], R49 ;  /* 0x00003c3101007387 */ /* 0x000fe20000100800 */
[----:B------:R-:W-:Y:S02]  /*7710*/  PRMT R214, RZ, 0x7610, R214 ;  /* 0x00007610ffd67816 */ /* 0x000fe400000000d6 */
[----:B------:R-:W-:Y:S01]  /*7720*/  ISETP.GE.AND P5, PT, R50, c[0x0][0x178], PT ;  /* 0x00005e0032007a0c */ /* 0x000fe20003fa6270 */
        /* <DEDUP_REMOVED lines=9> */
[----:B------:R-:W-:Y:S01]  /*77c0*/  IADD3 R49, R170, 0xb05, RZ ;  /* 0x00000b05aa317810 */ /* 0x000fe20007ffe0ff */
[----:B------:R-:W-:Y:S01]  /*77d0*/  STL [R1+0x34], R43 ;  /* 0x0000342b01007387 */ /* 0x000fe20000100800 */
[----:B------:R-:W-:Y:S02]  /*77e0*/  PRMT R213, RZ, 0x7610, R213 ;  /* 0x00007610ffd57816 */ /* 0x000fe400000000d5 */
[----:B------:R-:W-:Y:S01]  /*77f0*/  ISETP.GE.AND P2, PT, R49, c[0x0][0x178], PT ;  /* 0x00005e0031007a0c */ /* 0x000fe20003f46270 */
[----:B------:R1:W2:Y:S01]  /*7800*/  @!P5 LDG.E.U16 R215, [R126.64+0x1608] ;  /* 0x001608047ed7d981 */ /* 0x0002a2000c1e1500 */
[----:B------:R-:W-:-:S02]  /*7810*/  PRMT R218, RZ, 0x7610, R218 ;  /* 0x00007610ffda7816 */ /* 0x000fc400000000da */
        /* <DEDUP_REMOVED lines=11> */
[----:B------:R-:W-:Y:S01]  /*78d0*/  PRMT R217, RZ, 0x7610, R217 ;  /* 0x00007610ffd97816 */ /* 0x000fe200000000d9 */
[----:B------:R1:W2:Y:S01]  /*78e0*/  @!P5 LDG.E.U16 R219, [R126.64+0x1800] ;  /* 0x001800047edbd981 */ /* 0x0002a2000c1e1500 */
[----:B------:R-:W-:-:S02]  /*78f0*/  ISETP.GE.AND P2, PT, R43, c[0x0][0x178], PT ;  /* 0x00005e002b007a0c */ /* 0x000fc40003f46270 */
[----:B------:R-:W-:Y:S01]  /*7900*/  PRMT R222, RZ, 0x7610, R222 ;  /* 0x00007610ffde7816 */ /* 0x000fe200000000de */
[----:B------:R0:W-:Y:S01]  /*7910*/  STL [R1+0x2c], R37 ;  /* 0x00002c2501007387 */ /* 0x0001e20000100800 */
[----:B------:R-:W-:Y:S02]  /*7920*/  ISETP.GE.AND P5, PT, R38, c[0x0][0x178], PT ;  /* 0x00005e0026007a0c */ /* 0x000fe40003fa6270 */
[----:B------:R-:W-:Y:S01]  /*7930*/  PRMT R220, RZ, 0x7610, R220 ;  /* 0x00007610ffdc7816 */ /* 0x000fe200000000dc */
[----:B------:R1:W2:Y:S01]  /*7940*/  @!P3 LDG.E.U16 R217, [R126.64+0x160c] ;  /* 0x00160c047ed9b981 */ /* 0x0002a2000c1e1500 */
[----:B------:R-:W-:-:S03]  /*7950*/  ISETP.GE.AND P3, PT, R41, c[0x0][0x178], PT ;  /* 0x00005e0029007a0c */ /* 0x000fc60003f66270 */
[----:B------:R1:W2:Y:S01]  /*7960*/  @!P4 LDG.E.U16 R222, [R126.64+0x1806] ;  /* 0x001806047edec981 */ /* 0x0002a2000c1e1500 */
[----:B0-----:R-:W-:Y:S02]  /*7970*/  IADD3 R37, R170, 0xc05, RZ ;  /* 0x00000c05aa257810 */ /* 0x001fe40007ffe0ff */
[----:B------:R-:W-:Y:S01]  /*7980*/  PRMT R223, RZ, 0x7610, R223 ;  /* 0x00007610ffdf7816 */ /* 0x000fe200000000df */
[----:B------:R0:W-:Y:S01]  /*7990*/  STL [R1+0x28], R34 ;  /* 0x0000282201007387 */ /* 0x0001e20000100800 */
[----:B------:R-:W-:-:S03]  /*79a0*/  ISETP.GE.AND P4, PT, R37, c[0x0][0x178], PT ;  /* 0x00005e0025007a0c */ /* 0x000fc60003f86270 */
[----:B------:R1:W2:Y:S01]  /*79b0*/  @!P2 LDG.E.U16 R220, [R126.64+0x1802] ;  /* 0x001802047edca981 */ /* 0x0002a2000c1e1500 */
[----:B------:R-:W-:Y:S02]  /*79c0*/  ISETP.NE.AND P2, PT, R224, RZ, PT ;  /* 0x000000ffe000720c */ /* 0x000fe40003f45270 */
[----:B------:R-:W-:Y:S01]  /*79d0*/  PRMT R221, RZ, 0x7610, R221 ;  /* 0x00007610ffdd7816 */ /* 0x000fe200000000dd */
[----:B------:R1:W2:Y:S01]  /*79e0*/  @!P5 LDG.E.U16 R223, [R126.64+0x1808] ;  /* 0x001808047edfd981 */ /* 0x0002a2000c1e1500 */
[----:B0-----:R-:W-:Y:S02]  /*79f0*/  IADD3 R34, R170, 0xc07, RZ ;  /* 0x00000c07aa227810 */ /* 0x001fe40007ffe0ff */
[----:B------:R-:W-:Y:S02]  /*7a00*/  PRMT R224, RZ, 0x7610, R224 ;  /* 0x00007610ffe07816 */ /* 0x000fe400000000e0 */
[----:B------:R1:W2:Y:S01]  /*7a10*/  @!P3 LDG.E.U16 R221, [R126.64+0x1804] ;  /* 0x001804047eddb981 */ /* 0x0002a2000c1e1500 */
[----:B------:R-:W-:-:S02]  /*7a20*/  ISETP.GE.AND P5, PT, R34, c[0x0][0x178], PT ;  /* 0x00005e0022007a0c */ /* 0x000fc40003fa6270 */
[----:B------:R-:W-:Y:S01]  /*7a30*/  ISETP.GE.AND P3, PT, R35, c[0x0][0x178], PT ;  /* 0x00005e0023007a0c */ /* 0x000fe20003f66270 */
[----:B------:R1:W2:Y:S01]  /*7a40*/  @!P4 LDG.E.U16 R224, [R126.64+0x180a] ;  /* 0x00180a047ee0c981 */ /* 0x0002a2000c1e1500 */
[----:B------:R-:W-:Y:S02]  /*7a50*/  ISETP.GE.AND P4, PT, R32, c[0x0][0x178], PT ;  /* 0x00005e0020007a0c */ /* 0x000fe40003f86270 */
[----:B------:R-:W-:Y:S01]  /*7a60*/  PRMT R226, RZ, 0x7610, R226 ;  /* 0x00007610ffe27816 */ /* 0x000fe200000000e2 */
[----:B------:R0:W-:Y:S01]  /*7a70*/  STL [R1+0x24], R31 ;  /* 0x0000241f01007387 */ /* 0x0001e20000100800 */
[----:B------:R-:W-:Y:S02]  /*7a80*/  PRMT R225, RZ, 0x7610, R225 ;  /* 0x00007610ffe17816 */ /* 0x000fe400000000e1 */
[----:B------:R-:W-:-:S03]  /*7a90*/  PRMT R227, RZ, 0x7610, R227 ;  /* 0x00007610ffe37816 */ /* 0x000fc600000000e3 */
[----:B------:R1:W2:Y:S04]  /*7aa0*/  @!P5 LDG.E.U16 R226, [R126.64+0x180e] ;  /* 0x00180e047ee2d981 */ /* 0x0002a8000c1e1500 */
[----:B------:R1:W2:Y:S01]  /*7ab0*/  @!P3 LDG.E.U16 R225, [R126.64+0x180c] ;  /* 0x00180c047ee1b981 */ /* 0x0002a2000c1e1500 */
[----:B0-----:R-:W-:-:S03]  /*7ac0*/  IADD3 R31, R170, 0xd01, RZ ;  /* 0x00000d01aa1f7810 */ /* 0x001fc60007ffe0ff */
[----:B------:R1:W2:Y:S01]  /*7ad0*/  @!P4 LDG.E.U16 R227, [R126.64+0x1a00] ;  /* 0x001a00047ee3c981 */ /* 0x0002a2000c1e1500 */
[----:B------:R-:W-:Y:S02]  /*7ae0*/  ISETP.GE.AND P5, PT, R31, c[0x0][0x178], PT ;  /* 0x00005e001f007a0c */ /* 0x000fe40003fa6270 */
[----:B------:R-:W-:Y:S02]  /*7af0*/  ISETP.NE.AND P3, PT, R228, RZ, PT ;  /* 0x000000ffe400720c */ /* 0x000fe40003f65270 */
[----:B------:R-:W-:Y:S02]  /*7b00*/  ISETP.GE.AND P4, PT, R29, c[0x0][0x178], PT ;  /* 0x00005e001d007a0c */ /* 0x000fe40003f86270 */
[----:B------:R-:W-:Y:S01]  /*7b10*/  PRMT R228, RZ, 0x7610, R228 ;  /* 0x00007610ffe47816 */ /* 0x000fe200000000e4 */
[----:B------:R0:W-:Y:S01]  /*7b20*/  STL [R1+0x20], R28 ;  /* 0x0000201c01007387 */ /* 0x0001e20000100800 */
[----:B------:R-:W-:-:S05]  /*7b30*/  PRMT R229, RZ, 0x7610, R229 ;  /* 0x00007610ffe57816 */ /* 0x000fca00000000e5 */
[----:B------:R1:W2:Y:S01]  /*7b40*/  @!P5 LDG.E.U16 R228, [R126.64+0x1a02] ;  /* 0x001a02047ee4d981 */ /* 0x0002a2000c1e1500 */
[----:B0-----:R-:W-:-:S03]  /*7b50*/  IADD3 R28, R170, 0xd03, RZ ;  /* 0x00000d03aa1c7810 */ /* 0x001fc60007ffe0ff */
[----:B------:R1:W2:Y:S01]  /*7b60*/  @!P4 LDG.E.U16 R229, [R126.64+0x1a04] ;  /* 0x001a04047ee5c981 */ /* 0x0002a2000c1e1500 */
[----:B------:R-:W-:Y:S02]  /*7b70*/  ISETP.GE.AND P5, PT, R28, c[0x0][0x178], PT ;  /* 0x00005e001c007a0c */ /* 0x000fe40003fa6270 */
[----:B------:R-:W-:Y:S02]  /*7b80*/  F2FP.PACK_AB R165, R230, R231 ;  /* 0x000000e7e6a5723e */ /* 0x000fe400000000ff */
        /* <DEDUP_REMOVED lines=8> */
[----:B------:R-:W-:Y:S02]  /*7c10*/  ISETP.GE.AND P4, PT, R23, c[0x0][0x178], PT ;  /* 0x00005e0017007a0c */ /* 0x000fe40003f86270 */
[----:B------:R-:W-:Y:S01]  /*7c20*/  PRMT R232, RZ, 0x7610, R232 ;  /* 0x00007610ffe87816 */ /* 0x000fe200000000e8 */
[----:B------:R0:W-:Y:S01]  /*7c30*/  STL [R1+0x18], R22 ;  /* 0x0000181601007387 */ /* 0x0001e20000100800 */
[----:B------:R-:W-:-:S07]  /*7c40*/  PRMT R233, RZ, 0x7610, R233 ;  /* 0x00007610ffe97816 */ /* 0x000fce00000000e9 */
[----:B------:R1:W2:Y:S01]  /*7c50*/  @!P5 LDG.E.U16 R232, [R126.64+0x1a0a] ;  /* 0x001a0a047ee8d981 */ /* 0x0002a2000c1e1500 */
[----:B0-----:R-:W-:Y:S01]  /*7c60*/  IADD3 R22, R170, 0xd07, RZ ;  /* 0x00000d07aa167810 */ /* 0x001fe20007ffe0ff */
[----:B------:R-:W0:Y:S02]  /*7c70*/  MUFU.RCP R239, R239 ;  /* 0x000000ef00ef7308 */ /* 0x000e240000001000 */
[----:B------:R1:W2:Y:S01]  /*7c80*/  @!P4 LDG.E.U16 R233, [R126.64+0x1a0c] ;  /* 0x001a0c047ee9c981 */ /* 0x0002a2000c1e1500 */
[----:B------:R-:W-:Y:S02]  /*7c90*/  ISETP.GE.AND P5, PT, R22, c[0x0][0x178], PT ;  /* 0x00005e0016007a0c */ /* 0x000fe40003fa6270 */
[----:B------:R-:W-:Y:S02]  /*7ca0*/  ISETP.GE.AND P4, PT, R20, c[0x0][0x178], PT ;  /* 0x00005e0014007a0c */ /* 0x000fe40003f86270 */
[----:B------:R-:W-:Y:S01]  /*7cb0*/  PRMT R234, RZ, 0x7610, R234 ;  /* 0x00007610ffea7816 */ /* 0x000fe200000000ea */
[----:B------:R0:W-:Y:S01]  /*7cc0*/  STL [R1+0x14], R19 ;  /* 0x0000141301007387 */ /* 0x0001e20000100800 */
[----:B------:R-:W-:-:S07]  /*7cd0*/  PRMT R235, RZ, 0x7610, R235 ;  /* 0x00007610ffeb7816 */ /* 0x000fce00000000eb */
[----:B------:R1:W2:Y:S01]  /*7ce0*/  @!P5 LDG.E.U16 R234, [R126.64+0x1a0e] ;  /* 0x001a0e047eead981 */ /* 0x0002a2000c1e1500 */
[----:B0-----:R-:W-:-:S03]  /*7cf0*/  IADD3 R19, R170, 0xe01, RZ ;  /* 0x00000e01aa137810 */ /* 0x001fc60007ffe0ff */
[----:B------:R1:W2:Y:S01]  /*7d00*/  @!P4 LDG.E.U16 R235, [R126.64+0x1c00] ;  /* 0x001c00047eebc981 */ /* 0x0002a2000c1e1500 */
[----:B------:R-:W-:Y:S02]  /*7d10*/  ISETP.GE.AND P5, PT, R19, c[0x0][0x178], PT ;  /* 0x00005e0013007a0c */ /* 0x000fe40003fa6270 */
[----:B------:R-:W-:Y:S01]  /*7d20*/  ISETP.GE.AND P4, PT, R17, c[0x0][0x178], PT ;  /* 0x00005e0011007a0c */ /* 0x000fe20003f86270 */
[----:B------:R-:W-:Y:S01]  /*7d30*/  FMUL R238, R239, R238 ;  /* 0x000000eeefee7220 */ /* 0x000fe20000400000 */
[----:B------:R-:W-:Y:S01]  /*7d40*/  PRMT R236, RZ, 0x7610, R236 ;  /* 0x00007610ffec7816 */ /* 0x000fe200000000ec */
[----:B------:R0:W-:Y:S02]  /*7d50*/  STL [R1+0x10], R16 ;  /* 0x0000101001007387 */ /* 0x0001e40000100800 */
[----:B------:R-:W-:Y:S01]  /*7d60*/  FMUL R110, R237, R238 ;  /* 0x000000eeed6e7220 */ /* 0x000fe20000400000 */
        /* <DEDUP_REMOVED lines=8> */
[----:B------:R-:W-:-:S03]  /*7df0*/  PRMT R239, RZ, 0x7610, R239 ;  /* 0x00007610ffef7816 */ /* 0x000fc600000000ef */
[----:B------:R1:W-:Y:S04]  /*7e00*/  STL [R1+0x8], R12 ;  /* 0x0000080c01007387 */ /* 0x0003e80000100800 */
[----:B------:R3:W2:Y:S01]  /*7e10*/  @!P5 LDG.E.U16 R238, [R126.64+0x1c06] ;  /* 0x001c06047eeed981 */ /* 0x0006a2000c1e1500 */
[----:B0-----:R-:W-:-:S03]  /*7e20*/  IADD3 R13, R170, 0xe05, RZ ;  /* 0x00000e05aa0d7810 */ /* 0x001fc60007ffe0ff */
[----:B------:R3:W2:Y:S01]  /*7e30*/  @!P4 LDG.E.U16 R239, [R126.64+0x1c08] ;  /* 0x001c08047eefc981 */ /* 0x0006a2000c1e1500 */
[----:B------:R-:W-:Y:S02]  /*7e40*/  ISETP.GE.AND P5, PT, R13, c[0x0][0x178], PT ;  /* 0x00005e000d007a0c */ /* 0x000fe40003fa6270 */
[----:B-1----:R-:W-:Y:S02]  /*7e50*/  IADD3 R12, R170, 0xe06, RZ ;  /* 0x00000e06aa0c7810 */ /* 0x002fe40007ffe0ff */
[----:B------:R-:W-:Y:S02]  /*7e60*/  PRMT R240, RZ, 0x7610, R240 ;  /* 0x00007610fff07816 */ /* 0x000fe400000000f0 */
[----:B------:R-:W-:Y:S02]  /*7e70*/  ISETP.GE.AND P4, PT, R12, c[0x0][0x178], PT ;  /* 0x00005e000c007a0c */ /* 0x000fe40003f86270 */
[----:B------:R-:W-:-:S05]  /*7e80*/  PRMT R241, RZ, 0x7610, R241 ;  /* 0x00007610fff17816 */ /* 0x000fca00000000f1 */
[----:B------:R3:W2:Y:S01]  /*7e90*/  @!P5 LDG.E.U16 R240, [R126.64+0x1c0a] ;  /* 0x001c0a047ef0d981 */ /* 0x0006a2000c1e1500 */
[----:B------:R-:W-:Y:S02]  /*7ea0*/  ISETP.GE.AND P5, PT, R11, c[0x0][0x178], PT ;  /* 0x00005e000b007a0c */ /* 0x000fe40003fa6270 */
[----:B------:R-:W-:-:S03]  /*7eb0*/  PRMT R242, RZ, 0x7610, R242 ;  /* 0x00007610fff27816 */ /* 0x000fc600000000f2 */
[----:B------:R3:W2:Y:S01]  /*7ec0*/  @!P4 LDG.E.U16 R241, [R126.64+0x1c0c] ;  /* 0x001c0c047ef1c981 */ /* 0x0006a2000c1e1500 */
[----:B------:R-:W-:Y:S02]  /*7ed0*/  ISETP.GE.AND P4, PT, R8, c[0x0][0x178], PT ;  /* 0x00005e0008007a0c */ /* 0x000fe40003f86270 */
[----:B------:R-:W-:-:S05]  /*7ee0*/  PRMT R243, RZ, 0x7610, R243 ;  /* 0x00007610fff37816 */ /* 0x000fca00000000f3 */
[----:B------:R3:W2:Y:S01]  /*7ef0*/  @!P5 LDG.E.U16 R242, [R126.64+0x1c0e] ;  /* 0x001c0e047ef2d981 */ /* 0x0006a2000c1e1500 */
[----:B------:R-:W-:-:S05]  /*7f00*/  ISETP.GE.AND P5, PT, R2, c[0x0][0x178], PT ;  /* 0x00005e0002007a0c */ /* 0x000fca0003fa6270 */
[----:B------:R3:W2:Y:S01]  /*7f10*/  @!P4 LDG.E.U16 R243, [R126.64+0x1e00] ;  /* 0x001e00047ef3c981 */ /* 0x0006a2000c1e1500 */
[----:B------:R-:W-:Y:S02]  /*7f20*/  ISETP.NE.AND P4, PT, R244, RZ, PT ;  /* 0x000000fff400720c */ /* 0x000fe40003f85270 */
[----:B------:R-:W-:Y:S02]  /*7f30*/  PRMT R244, RZ, 0x7610, R244 ;  /* 0x00007610fff47816 */ /* 0x000fe400000000f4 */
[----:B------:R-:W-:-:S04]  /*7f40*/  IADD3 R109, R170, 0x604, RZ ;  /* 0x00000604aa6d7810 */ /* 0x000fc80007ffe0ff */
[----:B------:R3:W2:Y:S01]  /*7f50*/  @!P5 LDG.E.U16 R244, [R126.64+0x1e02] ;  /* 0x001e02047ef4d981 */ /* 0x0006a2000c1e1500 */
[----:B------:R-:W-:Y:S02]  /*7f60*/  ISETP.GE.AND P6, PT, R109, c[0x0][0x178], PT ;  /* 0x00005e006d007a0c */ /* 0x000fe40003fc6270 */
[----:B------:R-:W-:Y:S02]  /*7f70*/  ISETP.NE.AND P5, PT, R245, RZ, PT ;  /* 0x000000fff500720c */ /* 0x000fe40003fa5270 */
[----:B------:R-:W-:Y:S01]  /*7f80*/  PRMT R246, RZ, 0x7610, R246 ;  /* 0x00007610fff67816 */ /* 0x000fe200000000f6 */
[----:B------:R0:W-:Y:S01]  /*7f90*/  STL [R1+0x4], R9 ;  /* 0x0000040901007387 */ /* 0x0001e20000100800 */
[----:B------:R-:W-:Y:S02]  /*7fa0*/  PRMT R175, RZ, 0x7610, R175 ;  /* 0x00007610ffaf7816 */ /* 0x000fe400000000af */
[----:B------:R-:W-:Y:S02]  /*7fb0*/  PRMT R245, RZ, 0x7610, R245 ;  /* 0x00007610fff57816 */ /* 0x000fe400000000f5 */
[----:B------:R-:W-:Y:S01]  /*7fc0*/  PRMT R247, RZ, 0x7610, R247 ;  /* 0x00007610fff77816 */ /* 0x000fe200000000f7 */
[----:B------:R3:W2:Y:S01]  /*7fd0*/  @!P4 LDG.E.U16 R246, [R126.64+0x1e06] ;  /* 0x001e06047ef6c981 */ /* 0x0006a2000c1e1500 */
[----:B------:R-:W-:-:S02]  /*7fe0*/  PRMT R248, RZ, 0x7610, R248 ;  /* 0x00007610fff87816 */ /* 0x000fc400000000f8 */
[----:B------:R-:W-:Y:S01]  /*7ff0*/  PRMT R249, RZ, 0x7610, R249 ;  /* 0x00007610fff97816 */ /* 0x000fe200000000f9 */
[----:B------:R3:W2:Y:S01]  /*8000*/  @!P6 LDG.E.U16 R175, [R126.64+0xc08] ;  /* 0x000c08047eafe981 */ /* 0x0006a2000c1e1500 */
[----:B------:R-:W-:Y:S02]  /*8010*/  PRMT R250, RZ, 0x7610, R250 ;  /* 0x00007610fffa7816 */ /* 0x000fe400000000fa */
[----:B0-----:R-:W-:Y:S01]  /*8020*/  P2R R9, PR, RZ, 0x10 ;  /* 0x00000010ff097803 */ /* 0x001fe20000000000 */
[----:B------:R3:W2:Y:S01]  /*8030*/  @!P5 LDG.E.U16 R245, [R126.64+0x1e04] ;  /* 0x001e04047ef5d981 */ /* 0x0006a2000c1e1500 */
[----:B------:R-:W-:-:S03]  /*8040*/  ISETP.GE.AND P4, PT, R170, c[0x0][0x178], PT ;  /* 0x00005e00aa007a0c */ /* 0x000fc60003f86270 */
[----:B------:R3:W2:Y:S04]  /*8050*/  @!P3 LDG.E.U16 R247, [R126.64+0x1e08] ;  /* 0x001e08047ef7b981 */ /* 0x0006a8000c1e1500 */
[----:B------:R3:W2:Y:S04]  /*8060*/  @!P2 LDG.E.U16 R248, [R126.64+0x1e0a] ;  /* 0x001e0a047ef8a981 */ /* 0x0006a8000c1e1500 */
[----:B------:R3:W2:Y:S04]  /*8070*/  @!P1 LDG.E.U16 R249, [R126.64+0x1e0c] ;  /* 0x001e0c047ef99981 */ /* 0x0006a8000c1e1500 */
[----:B------:R3:W2:Y:S04]  /*8080*/  @!P0 LDG.E.U16 R250, [R126.64+0x1e0e] ;  /* 0x001e0e047efa8981 */ /* 0x0006a8000c1e1500 */
[----:B------:R0:W-:Y:S01]  /*8090*/  STL [R1], R0 ;  /* 0x0000000001007387 */ /* 0x0001e20000100800 */
[----:B---3--:R-:W-:Y:S01]  /*80a0*/  IMAD.MOV.U32 R127, RZ, RZ, 0x2 ;  /* 0x00000002ff7f7424 */ /* 0x008fe200078e00ff */
[----:B0-----:R-:W-:-:S02]  /*80b0*/  P2R R0, PR, RZ, 0x20 ;  /* 0x00000020ff007803 */ /* 0x001fc40000000000 */
[----:B------:R-:W-:Y:S01]  /*80c0*/  ISETP.GE.AND P5, PT, R57, c[0x0][0x178], PT ;  /* 0x00005e0039007a0c */ /* 0x000fe20003fa6270 */
[----:B------:R-:W-:Y:S01]  /*80d0*/  IMAD.WIDE R126, R170, R127, c[0x0][0x170] ;  /* 0x00005c00aa7e7625 */ /* 0x000fe200078e027f */
[----:B------:R-:W3:Y:S04]  /*80e0*/  LDL.LU R57, [R1+0xdc] ;  /* 0x0000dc0001397983 */ /* 0x000ee80000300800 */
[----:B------:R0:W-:Y:S01]  /*80f0*/  @!P4 STG.E.U16 [R126.64], R169 ;  /* 0x000000a97e00c986 */ /* 0x0001e2000c101504 */
[----:B------:R-:W-:-:S03]  /*8100*/  ISETP.GE.AND P4, PT, R60, c[0x0][0x178], PT ;  /* 0x00005e003c007a0c */ /* 0x000fc60003f86270 */
[----:B------:R-:W2:Y:S01]  /*8110*/  LDL.LU R60, [R1+0xd8] ;  /* 0x0000d800013c7983 */ /* 0x000ea20000300800 */
[----:B0-----:R-:W-:-:S05]  /*8120*/  PRMT R169, R169, 0x7632, R169 ;  /* 0x00007632a9a97816 */ /* 0x001fca00000000a9 */
[----:B------:R-:W-:Y:S01]  /*8130*/  @!P5 STG.E.U16 [R126.64+0x2], R169 ;  /* 0x000002a97e00d986 */ /* 0x000fe2000c101504 */
[----:B------:R-:W-:-:S03]  /*8140*/  ISETP.GE.AND P5, PT, R63, c[0x0][0x178], PT ;  /* 0x00005e003f007a0c */ /* 0x000fc60003fa6270 */
[----:B------:R0:W-:Y:S01]  /*8150*/  @!P4 STG.E.U16 [R126.64+0x4], R168 ;  /* 0x000004a87e00c986 */ /* 0x0001e2000c101504 */
[----:B------:R-:W-:-:S03]  /*8160*/  ISETP.GE.AND P4, PT, R66, c[0x0][0x178], PT ;  /* 0x00005e0042007a0c */ /* 0x000fc60003f86270 */
[----:B------:R-:W2:Y:S04]  /*8170*/  LDL.LU R63, [R1+0xd4] ;  /* 0x0000d400013f7983 */ /* 0x000ea80000300800 */
[----:B------:R-:W2:Y:S01]  /*8180*/  LDL.LU R66, [R1+0xd0] ;  /* 0x0000d00001427983 */ /* 0x000ea20000300800 */
[----:B0-----:R-:W-:-:S05]  /*8190*/  PRMT R168, R168, 0x7632, R168 ;  /* 0x00007632a8a87816 */ /* 0x001fca00000000a8 */
[----:B------:R-:W-:Y:S01]  /*81a0*/  @!P5 STG.E.U16 [R126.64+0x6], R168 ;  /* 0x000006a87e00d986 */ /* 0x000fe2000c101504 */
[----:B------:R-:W-:-:S03]  /*81b0*/  ISETP.GE.AND P5, PT, R69, c[0x0][0x178], PT ;  /* 0x00005e0045007a0c */ /* 0x000fc60003fa6270 */
[----:B------:R0:W-:Y:S01]  /*81c0*/  @!P4 STG.E.U16 [R126.64+0x8], R167 ;  /* 0x000008a77e00c986 */ /* 0x0001e2000c101504 */
[----:B------:R-:W-:-:S03]  /*81d0*/  ISETP.GE.AND P4, PT, R252, c[0x0][0x178], PT ;  /* 0x00005e00fc007a0c */ /* 0x000fc60003f86270 */
[----:B------:R-:W2:Y:S01]  /*81e0*/  LDL.LU R69, [R1+0xcc] ;  /* 0x0000cc0001457983 */ /* 0x000ea20000300800 */
[----:B0-----:R-:W-:-:S05]  /*81f0*/  PRMT R167, R167, 0x7632, R167 ;  /* 0x00007632a7a77816 */ /* 0x001fca00000000a7 */
[----:B------:R-:W-:Y:S01]  /*8200*/  @!P5 STG.E.U16 [R126.64+0xa], R167 ;  /* 0x00000aa77e00d986 */ /* 0x000fe2000c101504 */
[----:B------:R-:W-:-:S03]  /*8210*/  ISETP.GE.AND P5, PT, R251, c[0x0][0x178], PT ;  /* 0x00005e00fb007a0c */ /* 0x000fc60003fa6270 */
[----:B------:R0:W-:Y:S01]  /*8220*/  @!P4 STG.E.U16 [R126.64+0xc], R166 ;  /* 0x00000ca67e00c986 */ /* 0x0001e2000c101504 */
[----:B------:R-:W-:Y:S02]  /*8230*/  ISETP.GE.AND P4, PT, R144, c[0x0][0x178], PT ;  /* 0x00005e0090007a0c */ /* 0x000fe40003f86270 */
[----:B0-----:R-:W-:-:S07]  /*8240*/  PRMT R166, R166, 0x7632, R166 ;  /* 0x00007632a6a67816 */ /* 0x001fce00000000a6 */
[----:B------:R-:W-:Y:S01]  /*8250*/  @!P5 STG.E.U16 [R126.64+0xe], R166 ;  /* 0x00000ea67e00d986 */ /* 0x000fe2000c101504 */
[----:B------:R-:W-:Y:S02]  /*8260*/  ISETP.GE.AND P5, PT, R143, c[0x0][0x178], PT ;  /* 0x00005e008f007a0c */ /* 0x000fe40003fa6270 */
[----:B------:R-:W-:Y:S01]  /*8270*/  PRMT R143, R165, 0x7632, R143 ;  /* 0x00007632a58f7816 */ /* 0x000fe2000000008f */
[----:B------:R-:W-:Y:S01]  /*8280*/  @!P4 STG.E.U16 [R126.64+0x200], R165 ;  /* 0x000200a57e00c986 */ /* 0x000fe2000c101504 */
[----:B------:R-:W-:-:S09]  /*8290*/  ISETP.GE.AND P4, PT, R142, c[0x0][0x178], PT ;  /* 0x00005e008e007a0c */ /* 0x000fd20003f86270 */
        /* <DEDUP_REMOVED lines=14> */
[----:B------:R-:W-:-:S03]  /*8380*/  ISETP.GE.AND P4, PT, R72, c[0x0][0x178], PT ;  /* 0x00005e0048007a0c */ /* 0x000fc60003f86270 */
[----:B------:R-:W3:Y:S06]  /*8390*/  LDL.LU R72, [R1+0xc8] ;  /* 0x0000c80001487983 */ /* 0x000eec0000300800 */
[----:B------:R-:W-:Y:S01]  /*83a0*/  @!P5 STG.E.U16 [R126.64+0x20e], R137 ;  /* 0x00020e897e00d986 */ /* 0x000fe2000c101504 */
[----:B------:R-:W-:Y:S02]  /*83b0*/  ISETP.GE.AND P5, PT, R136, c[0x0][0x178], PT ;  /* 0x00005e0088007a0c */ /* 0x000fe40003fa6270 */
[----:B------:R-:W-:Y:S01]  /*83c0*/  PRMT R136, R161, 0x7632, R136 ;  /* 0x00007632a1887816 */ /* 0x000fe20000000088 */
[----:B------:R-:W-:Y:S01]  /*83d0*/  @!P4 STG.E.U16 [R126.64+0x400], R161 ;  /* 0x000400a17e00c986 */ /* 0x000fe2000c101504 */
[----:B------:R-:W-:-:S03]  /*83e0*/  ISETP.GE.AND P4, PT, R75, c[0x0][0x178], PT ;  /* 0x00005e004b007a0c */ /* 0x000fc60003f86270 */
[----:B------:R-:W3:Y:S06]  /*83f0*/  LDL.LU R75, [R1+0xc4] ;  /* 0x0000c400014b7983 */ /* 0x000eec0000300800 */
[----:B------:R0:W-:Y:S01]  /*8400*/  @!P5 STG.E.U16 [R126.64+0x402], R136 ;  /* 0x000402887e00d986 */ /* 0x0001e2000c101504 */
[----:B------:R-:W-:-:S03]  /*8410*/  ISETP.GE.AND P5, PT, R78, c[0x0][0x178], PT ;  /* 0x00005e004e007a0c */ /* 0x000fc60003fa6270 */
[----:B------:R-:W-:Y:S01]  /*8420*/  @!P4 STG.E.U16 [R126.64+0x404], R160 ;  /* 0x000404a07e00c986 */ /* 0x000fe2000c101504 */
[----:B------:R-:W-:-:S03]  /*8430*/  ISETP.GE.AND P4, PT, R81, c[0x0][0x178], PT ;  /* 0x00005e0051007a0c */ /* 0x000fc60003f86270 */
[----:B------:R-:W3:Y:S01]  /*8440*/  LDL.LU R78, [R1+0xc0] ;  /* 0x0000c000014e7983 */ /* 0x000ee20000300800 */
[----:B0-----:R-:W-:-:S03]  /*8450*/  PRMT R136, R160, 0x7632, R136 ;  /* 0x00007632a0887816 */ /* 0x001fc60000000088 */
[----:B------:R-:W3:Y:S04]  /*8460*/  LDL.LU R81, [R1+0xbc] ;  /* 0x0000bc0001517983 */ /* 0x000ee80000300800 */
        /* <DEDUP_REMOVED lines=12> */
[----:B0-----:R-:W-:-:S05]  /*8530*/  PRMT R136, R158, 0x7632, R136 ;  /* 0x000076329e887816 */ /* 0x001fca0000000088 */
        /* <DEDUP_REMOVED lines=45> */
[----:B------:R0:W-:Y:S01]  /*8810*/  @!P5 STG.E.U16 [R126.64+0xa02], R116 ;  /* 0x000a02747e00d986 */ /* 0x0001e2000c101504 */
        /* <DEDUP_REMOVED lines=8> */
[----:B------:R-:W-:Y:S02]  /*88a0*/  ISETP.GE.AND P4, PT, R96, c[0x0][0x178], PT ;  /* 0x00005e0060007a0c */ /* 0x000fe40003f86270 */
[----:B0-----:R-:W-:Y:S01]  /*88b0*/  PRMT R116, R146, 0x7632, R116 ;  /* 0x0000763292747816 */ /* 0x001fe20000000074 */
[----:B------:R-:W3:Y:S01]  /*88c0*/  LDL.LU R92, [R1+0xac] ;  /* 0x0000ac00015c7983 */ /* 0x000ee20000300800 */
[----:B------:R-:W-:-:S03]  /*88d0*/  PRMT R117, R145, 0x7632, R117 ;  /* 0x0000763291757816 */ /* 0x000fc60000000075 */
[----:B------:R-:W3:Y:S04]  /*88e0*/  LDL.LU R96, [R1+0xa8] ;  /* 0x0000a80001607983 */ /* 0x000ee80000300800 */
[----:B------:R-:W-:Y:S01]  /*88f0*/  @!P5 STG.E.U16 [R126.64+0xa0a], R115 ;  /* 0x000a0a737e00d986 */ /* 0x000fe2000c101504 */
[----:B------:R-:W-:-:S03]  /*8900*/  ISETP.GE.AND P5, PT, R112, c[0x0][0x178], PT ;  /* 0x00005e0070007a0c */ /* 0x000fc60003fa6270 */
[----:B------:R-:W-:Y:S01]  /*8910*/  @!P4 STG.E.U16 [R126.64+0xa0c], R146 ;  /* 0x000a0c927e00c986 */ /* 0x000fe2000c101504 */
[----:B------:R-:W-:Y:S01]  /*8920*/  ISETP.GE.AND P4, PT, R99, c[0x0][0x178], PT ;  /* 0x00005e0063007a0c */ /* 0x000fe20003f86270 */
[----:B------:R-:W-:Y:S02]  /*8930*/  FMUL R113, R172, R108 ;  /* 0x0000006cac717220 */ /* 0x000fe40000400000 */
[----:B------:R-:W3:Y:S06]  /*8940*/  LDL.LU R99, [R1+0xa4] ;  /* 0x0000a40001637983 */ /* 0x000eec0000300800 */
[----:B------:R0:W-:Y:S01]  /*8950*/  @!P5 STG.E.U16 [R126.64+0xa0e], R116 ;  /* 0x000a0e747e00d986 */ /* 0x0001e2000c101504 */
[----:B------:R-:W-:-:S03]  /*8960*/  ISETP.GE.AND P5, PT, R102, c[0x0][0x178], PT ;  /* 0x00005e0066007a0c */ /* 0x000fc60003fa6270 */
[----:B------:R-:W-:Y:S01]  /*8970*/  @!P4 STG.E.U16 [R126.64+0xc00], R145 ;  /* 0x000c00917e00c986 */ /* 0x000fe2000c101504 */
[----:B------:R-:W-:-:S03]  /*8980*/  ISETP.GE.AND P4, PT, R105, c[0x0][0x178], PT ;  /* 0x00005e0069007a0c */ /* 0x000fc60003f86270 */
[----:B------:R-:W3:Y:S04]  /*8990*/  LDL.LU R102, [R1+0xa0] ;  /* 0x0000a00001667983 */ /* 0x000ee80000300800 */
[----:B------:R-:W3:Y:S04]  /*89a0*/  LDL.LU R105, [R1+0x9c] ;  /* 0x00009c0001697983 */ /* 0x000ee80000300800 */
[----:B------:R-:W-:Y:S01]  /*89b0*/  @!P5 STG.E.U16 [R126.64+0xc02], R117 ;  /* 0x000c02757e00d986 */ /* 0x000fe2000c101504 */
[----:B------:R-:W-:-:S03]  /*89c0*/  ISETP.GE.AND P5, PT, R111, c[0x0][0x178], PT ;  /* 0x00005e006f007a0c */ /* 0x000fc60003fa6270 */
[----:B------:R-:W3:Y:S04]  /*89d0*/  LDL.LU R108, [R1+0x98] ;  /* 0x00009800016c7983 */ /* 0x000ee80000300800 */
[----:B------:R-:W3:Y:S01]  /*89e0*/  LDL.LU R111, [R1+0x94] ;  /* 0x00009400016f7983 */ /* 0x000ee20000300800 */
[----:B--2---:R-:W-:-:S05]  /*89f0*/  SEL R112, R173, RZ, !P4 ;  /* 0x000000ffad707207 */ /* 0x004fca0006000000 */
[----:B------:R-:W-:-:S05]  /*8a00*/  HADD2.F32 R112, -RZ, R112.H0_H0 ;  /* 0x20000070ff707230 */ /* 0x000fca0000004100 */
[----:B-1----:R-:W-:Y:S02]  /*8a10*/  FMUL R114, R112, R110 ;  /* 0x0000006e70727220 */ /* 0x002fe40000400000 */
[----:B------:R-:W2:Y:S01]  /*8a20*/  LDL.LU R110, [R1+0x90] ;  /* 0x00009000016e7983 */ /* 0x000ea20000300800 */
[----:B------:R-:W-:-:S05]  /*8a30*/  SEL R112, R174, RZ, !P5 ;  /* 0x000000ffae707207 */ /* 0x000fca0006800000 */
[----:B------:R-:W-:-:S05]  /*8a40*/  HADD2.F32 R112, -RZ, R112.H0_H0 ;  /* 0x20000070ff707230 */ /* 0x000fca0000004100 */
[----:B------:R-:W-:-:S05]  /*8a50*/  FMUL R113, R112, R113 ;  /* 0x0000007170717220 */ /* 0x000fca0000400000 */
[----:B------:R-:W-:-:S05]  /*8a60*/  F2FP.PACK_AB R113, R113, R114 ;  /* 0x000000727171723e */ /* 0x000fca00000000ff */
[----:B------:R1:W-:Y:S01]  /*8a70*/  @!P4 STG.E.U16 [R126.64+0xc04], R113 ;  /* 0x000c04717e00c986 */ /* 0x0003e2000c101504 */
[----:B------:R-:W-:Y:S02]  /*8a80*/  ISETP.GE.AND P4, PT, R171, c[0x0][0x178], PT ;  /* 0x00005e00ab007a0c */ /* 0x000fe40003f86270 */
[----:B------:R-:W-:Y:S01]  /*8a90*/  PRMT R114, R113, 0x7632, R114 ;  /* 0x0000763271727816 */ /* 0x000fe20000000072 */
[----:B------:R-:W-:-:S04]  /*8aa0*/  IMAD.MOV.U32 R171, RZ, RZ, 0x3e800000 ;  /* 0x3e800000ffab7424 */ /* 0x000fc800078e00ff */
[----:B------:R0:W-:Y:S01]  /*8ab0*/  @!P5 STG.E.U16 [R126.64+0xc06], R114 ;  /* 0x000c06727e00d986 */ /* 0x0001e2000c101504 */
[----:B---3--:R-:W-:-:S05]  /*8ac0*/  SEL R111, R111, RZ, !P6 ;  /* 0x000000ff6f6f7207 */ /* 0x008fca0007000000 */
[----:B0-----:R-:W-:-:S05]  /*8ad0*/  HADD2.F32 R116, -RZ, R111.H0_H0 ;  /* 0x2000006fff747230 */ /* 0x001fca0000004100 */
[----:B------:R-:W-:-:S04]  /*8ae0*/  FADD R111, RZ, -R116 ;  /* 0x80000074ff6f7221 */ /* 0x000fc80000000000 */
[----:B------:R-:W-:-:S05]  /*8af0*/  FMUL R111, R111, 1.4426950216293334961 ;  /* 0x3fb8aa3b6f6f7820 */ /* 0x000fca0000400000 */
[----:B------:R-:W-:Y:S02]  /*8b00*/  FSETP.GEU.AND P6, PT, R111, -126, PT ;  /* 0xc2fc00006f00780b */ /* 0x000fe40003fce000 */
[----:B--2---:R-:W-:-:S11]  /*8b10*/  SEL R110, R110, RZ, !P4 ;  /* 0x000000ff6e6e7207 */ /* 0x004fd60006000000 */
[----:B------:R-:W-:Y:S01]  /*8b20*/  @!P6 FMUL R111, R111, 0.5 ;  /* 0x3f0000006f6fe820 */ /* 0x000fe20000400000 */
[----:B------:R-:W-:-:S03]  /*8b30*/  HADD2.F32 R115, -RZ, R110.H0_H0 ;  /* 0x2000006eff737230 */ /* 0x000fc60000004100 */
[----:B------:R-:W0:Y:S02]  /*8b40*/  MUFU.EX2 R112, R111 ;  /* 0x0000006f00707308 */ /* 0x000e240000000800 */
[----:B------:R-:W-:-:S04]  /*8b50*/  FADD R110, RZ, -R115 ;  /* 0x80000073ff6e7221 */ /* 0x000fc80000000000 */
[----:B------:R-:W-:Y:S01]  /*8b60*/  FMUL R110, R110, 1.4426950216293334961 ;  /* 0x3fb8aa3b6e6e7820 */ /* 0x000fe20000400000 */
[----:B0-----:R-:W-:-:S04]  /*8b70*/  @!P6 FMUL R112, R112, R112 ;  /* 0x000000707070e220 */ /* 0x001fc80000400000 */
[----:B------:R-:W-:-:S13]  /*8b80*/  FSETP.GEU.AND P6, PT, R110, -126, PT ;  /* 0xc2fc00006e00780b */ /* 0x000fda0003fce000 */
[----:B------:R-:W-:-:S04]  /*8b90*/  @!P6 FMUL R110, R110, 0.5 ;  /* 0x3f0000006e6ee820 */ /* 0x000fc80000400000 */
[----:B-1----:R-:W0:Y:S01]  /*8ba0*/  MUFU.EX2 R113, R110 ;  /* 0x0000006e00717308 */ /* 0x002e220000000800 */
[----:B------:R-:W-:Y:S01]  /*8bb0*/  FADD R112, R112, 1 ;  /* 0x3f80000070707421 */ /* 0x000fe20000000000 */
[----:B0-----:R-:W-:-:S04]  /*8bc0*/  @!P6 FMUL R113, R113, R113 ;  /* 0x000000717171e220 */ /* 0x001fc80000400000 */
[----:B------:R-:W-:Y:S01]  /*8bd0*/  FSETP.GT.AND P6, PT, R112, 8.50705917302346158658e+37, PT ;  /* 0x7e8000007000780b */ /* 0x000fe20003fc4000 */
[----:B------:R-:W-:-:S03]  /*8be0*/  FADD R113, R113, 1 ;  /* 0x3f80000071717421 */ /* 0x000fc60000000000 */
[----:B------:R-:W-:-:S09]  /*8bf0*/  FSEL R111, R171, 1, P6 ;  /* 0x3f800000ab6f7808 */ /* 0x000fd20003000000 */
[----:B------:R-:W-:Y:S01]  /*8c00*/  @P6 FMUL R112, R112, 0.25 ;  /* 0x3e80000070706820 */ /* 0x000fe20000400000 */
[----:B------:R-:W-:-:S04]  /*8c10*/  FSETP.GT.AND P6, PT, R113, 8.50705917302346158658e+37, PT ;  /* 0x7e8000007100780b */ /* 0x000fc80003fc4000 */
[----:B------:R-:W-:-:S09]  /*8c20*/  FSEL R114, R171, 1, P6 ;  /* 0x3f800000ab727808 */ /* 0x000fd20003000000 */
[----:B------:R-:W-:Y:S01]  /*8c30*/  @P6 FMUL R113, R113, 0.25 ;  /* 0x3e80000071716820 */ /* 0x000fe20000400000 */
[----:B------:R-:W-:Y:S02]  /*8c40*/  ISETP.GE.AND P6, PT, R109, c[0x0][0x178], PT ;  /* 0x00005e006d007a0c */ /* 0x000fe40003fc6270 */
[----:B------:R-:W2:Y:S01]  /*8c50*/  LDL.LU R109, [R1+0x8c] ;  /* 0x00008c00016d7983 */ /* 0x000ea20000300800 */
[----:B------:R-:W0:Y:S01]  /*8c60*/  MUFU.RCP R112, R112 ;  /* 0x0000007000707308 */ /* 0x000e220000001000 */
[----:B------:R-:W-:-:S07]  /*8c70*/  SEL R110, R175, RZ, !P6 ;  /* 0x000000ffaf6e7207 */ /* 0x000fce0007000000 */
[----:B------:R-:W1:Y:S01]  /*8c80*/  MUFU.RCP R113, R113 ;  /* 0x0000007100717308 */ /* 0x000e620000001000 */
[----:B------:R-:W-:Y:S01]  /*8c90*/  HADD2.F32 R110, -RZ, R110.H0_H0 ;  /* 0x2000006eff6e7230 */ /* 0x000fe20000004100 */
[----:B0-----:R-:W-:-:S04]  /*8ca0*/  FMUL R111, R112, R111 ;  /* 0x0000006f706f7220 */ /* 0x001fc80000400000 */
[----:B------:R-:W-:-:S04]  /*8cb0*/  FMUL R111, R116, R111 ;  /* 0x0000006f746f7220 */ /* 0x000fc80000400000 */
[----:B------:R-:W-:Y:S01]  /*8cc0*/  FMUL R111, R110, R111 ;  /* 0x0000006f6e6f7220 */ /* 0x000fe20000400000 */
[----:B-----5:R-:W-:Y:S01]  /*8cd0*/  SEL R110, R176, RZ, !P4 ;  /* 0x000000ffb06e7207 */ /* 0x020fe20006000000 */
[----:B-1----:R-:W-:-:S04]  /*8ce0*/  FMUL R114, R113, R114 ;  /* 0x0000007271727220 */ /* 0x002fc80000400000 */
[----:B------:R-:W-:Y:S01]  /*8cf0*/  HADD2.F32 R110, -RZ, R110.H0_H0 ;  /* 0x2000006eff6e7230 */ /* 0x000fe20000004100 */
[----:B------:R-:W-:-:S04]  /*8d00*/  FMUL R115, R115, R114 ;  /* 0x0000007273737220 */ /* 0x000fc80000400000 */
[----:B------:R-:W-:-:S05]  /*8d10*/  FMUL R110, R110, R115 ;  /* 0x000000736e6e7220 */ /* 0x000fca0000400000 */
[----:B------:R-:W-:-:S04]  /*8d20*/  F2FP.PACK_AB R110, R110, R111 ;  /* 0x0000006f6e6e723e */ /* 0x000fc800000000ff */
[----:B------:R-:W-:-:S05]  /*8d30*/  PRMT R112, R110, 0x7632, R112 ;  /* 0x000076326e707816 */ /* 0x000fca0000000070 */
[----:B------:R-:W-:Y:S01]  /*8d40*/  @!P4 STG.E.U16 [R126.64+0xc0a], R112 ;  /* 0x000c0a707e00c986 */ /* 0x000fe2000c101504 */
[----:B------:R-:W-:-:S03]  /*8d50*/  ISETP.GE.AND P4, PT, R106, c[0x0][0x178], PT ;  /* 0x00005e006a007a0c */ /* 0x000fc60003f86270 */
[----:B------:R-:W3:Y:S01]  /*8d60*/  LDL.LU R106, [R1+0x88] ;  /* 0x00008800016a7983 */ /* 0x000ee20000300800 */
[----:B------:R-:W-:Y:S02]  /*8d70*/  ISETP.GE.AND P5, PT, R107, c[0x0][0x178], PT ;  /* 0x00005e006b007a0c */ /* 0x000fe40003fa6270 */
[----:B------:R-:W-:-:S05]  /*8d80*/  PRMT R111, R110, 0x7610, R111 ;  /* 0x000076106e6f7816 */ /* 0x000fca000000006f */
[----:B------:R0:W-:Y:S01]  /*8d90*/  @!P6 STG.E.U16 [R126.64+0xc08], R111 ;  /* 0x000c086f7e00e986 */ /* 0x0001e2000c101504 */
[----:B------:R-:W-:-:S05]  /*8da0*/  SEL R108, R108, RZ, !P4 ;  /* 0x000000ff6c6c7207 */ /* 0x000fca0006000000 */
[----:B------:R-:W-:-:S05]  /*8db0*/  HADD2.F32 R113, -RZ, R108.H0_H0 ;  /* 0x2000006cff717230 */ /* 0x000fca0000004100 */
[----:B------:R-:W-:-:S04]  /*8dc0*/  FADD R108, RZ, -R113 ;  /* 0x80000071ff6c7221 */ /* 0x000fc80000000000 */
[----:B------:R-:W-:Y:S01]  /*8dd0*/  FMUL R108, R108, 1.4426950216293334961 ;  /* 0x3fb8aa3b6c6c7820 */ /* 0x000fe20000400000 */
[----:B--2---:R-:W-:-:S05]  /*8de0*/  SEL R109, R109, RZ, !P5 ;  /* 0x000000ff6d6d7207 */ /* 0x004fca0006800000 */
[----:B------:R-:W-:-:S05]  /*8df0*/  HADD2.F32 R114, -RZ, R109.H0_H0 ;  /* 0x2000006dff727230 */ /* 0x000fca0000004100 */
[----:B------:R-:W-:-:S04]  /*8e00*/  FADD R109, RZ, -R114 ;  /* 0x80000072ff6d7221 */ /* 0x000fc80000000000 */
[----:B------:R-:W-:-:S05]  /*8e10*/  FMUL R109, R109, 1.4426950216293334961 ;  /* 0x3fb8aa3b6d6d7820 */ /* 0x000fca0000400000 */
[----:B------:R-:W-:-:S13]  /*8e20*/  FSETP.GEU.AND P6, PT, R109, -126, PT ;  /* 0xc2fc00006d00780b */ /* 0x000fda0003fce000 */
[----:B------:R-:W-:-:S04]  /*8e30*/  @!P6 FMUL R109, R109, 0.5 ;  /* 0x3f0000006d6de820 */ /* 0x000fc80000400000 */
[----:B------:R-:W1:Y:S02]  /*8e40*/  MUFU.EX2 R110, R109 ;  /* 0x0000006d006e7308 */ /* 0x000e640000000800 */
[----:B-1----:R-:W-:Y:S01]  /*8e50*/  @!P6 FMUL R110, R110, R110 ;  /* 0x0000006e6e6ee220 */ /* 0x002fe20000400000 */
[----:B------:R-:W-:-:S13]  /*8e60*/  FSETP.GEU.AND P6, PT, R108, -126, PT ;  /* 0xc2fc00006c00780b */ /* 0x000fda0003fce000 */
[----:B------:R-:W-:-:S04]  /*8e70*/  @!P6 FMUL R108, R108, 0.5 ;  /* 0x3f0000006c6ce820 */ /* 0x000fc80000400000 */
[----:B0-----:R-:W0:Y:S01]  /*8e80*/  MUFU.EX2 R111, R108 ;  /* 0x0000006c006f7308 */ /* 0x001e220000000800 */
[----:B------:R-:W-:Y:S01]  /*8e90*/  FADD R110, R110, 1 ;  /* 0x3f8000006e6e7421 */ /* 0x000fe20000000000 */
[----:B0-----:R-:W-:-:S04]  /*8ea0*/  @!P6 FMUL R111, R111, R111 ;  /* 0x0000006f6f6fe220 */ /* 0x001fc80000400000 */
[----:B------:R-:W-:Y:S01]  /*8eb0*/  FSETP.GT.AND P6, PT, R110, 8.50705917302346158658e+37, PT ;  /* 0x7e8000006e00780b */ /* 0x000fe20003fc4000 */
[----:B------:R-:W-:-:S03]  /*8ec0*/  FADD R111, R111, 1 ;  /* 0x3f8000006f6f7421 */ /* 0x000fc60000000000 */
[----:B------:R-:W-:-:S09]  /*8ed0*/  FSEL R109, R171, 1, P6 ;  /* 0x3f800000ab6d7808 */ /* 0x000fd20003000000 */
[----:B------:R-:W-:Y:S01]  /*8ee0*/  @P6 FMUL R110, R110, 0.25 ;  /* 0x3e8000006e6e6820 */ /* 0x000fe20000400000 */
[----:B------:R-:W-:-:S05]  /*8ef0*/  FSETP.GT.AND P6, PT, R111, 8.50705917302346158658e+37, PT ;  /* 0x7e8000006f00780b */ /* 0x000fca0003fc4000 */
[----:B------:R-:W0:Y:S01]  /*8f00*/  MUFU.RCP R110, R110 ;  /* 0x0000006e006e7308 */ /* 0x000e220000001000 */
[----:B------:R-:W-:-:S07]  /*8f10*/  FSEL R112, R171, 1, P6 ;  /* 0x3f800000ab707808 */ /* 0x000fce0003000000 */
[----:B------:R-:W-:Y:S01]  /*8f20*/  @P6 FMUL R111, R111, 0.25 ;  /* 0x3e8000006f6f6820 */ /* 0x000fe20000400000 */
[----:B------:R-:W-:-:S05]  /*8f30*/  ISETP.GE.AND P6, PT, R107, c[0x0][0x178], PT ;  /* 0x00005e006b007a0c */ /* 0x000fca0003fc6270 */
[----:B------:R-:W1:Y:S01]  /*8f40*/  MUFU.RCP R111, R111 ;  /* 0x0000006f006f7308 */ /* 0x000e620000001000 */
[----:B------:R-:W-:Y:S01]  /*8f50*/  SEL R107, R177, RZ, !P6 ;  /* 0x000000ffb16b7207 */ /* 0x000fe20007000000 */
[----:B0-----:R-:W-:-:S04]  /*8f60*/  FMUL R109, R110, R109 ;  /* 0x0000006d6e6d7220 */ /* 0x001fc80000400000 */
[----:B------:R-:W-:Y:S01]  /*8f70*/  HADD2.F32 R107, -RZ, R107.H0_H0 ;  /* 0x2000006bff6b7230 */ /* 0x000fe20000004100 */
[----:B------:R-:W-:Y:S01]  /*8f80*/  FMUL R108, R114, R109 ;  /* 0x0000006d726c7220 */ /* 0x000fe20000400000 */
[----:B------:R-:W-:-:S03]  /*8f90*/  ISETP.GE.AND P5, PT, R104, c[0x0][0x178], PT ;  /* 0x00005e0068007a0c */ /* 0x000fc60003fa6270 */
[----:B------:R-:W-:Y:S01]  /*8fa0*/  FMUL R108, R107, R108 ;  /* 0x0000006c6b6c7220 */ /* 0x000fe20000400000 */
[----:B----4-:R-:W-:Y:S01]  /*8fb0*/  SEL R107, R178, RZ, !P4 ;  /* 0x000000ffb26b7207 */ /* 0x010fe20006000000 */
[----:B-1----:R-:W-:-:S04]  /*8fc0*/  FMUL R112, R111, R112 ;  /* 0x000000706f707220 */ /* 0x002fc80000400000 */
[----:B------:R-:W-:Y:S01]  /*8fd0*/  HADD2.F32 R107, -RZ, R107.H0_H0 ;  /* 0x2000006bff6b7230 */ /* 0x000fe20000004100 */
[----:B---3--:R-:W-:Y:S01]  /*8fe0*/  SEL R106, R106, RZ, !P5 ;  /* 0x000000ff6a6a7207 */ /* 0x008fe20006800000 */
[----:B------:R-:W-:-:S04]  /*8ff0*/  FMUL R112, R113, R112 ;  /* 0x0000007071707220 */ /* 0x000fc80000400000 */
[----:B------:R-:W-:Y:S01]  /*9000*/  HADD2.F32 R111, -RZ, R106.H0_H0 ;  /* 0x2000006aff6f7230 */ /* 0x000fe20000004100 */
[----:B------:R-:W-:-:S04]  /*9010*/  FMUL R107, R107, R112 ;  /* 0x000000706b6b7220 */ /* 0x000fc80000400000 */
[----:B------:R-:W-:Y:S01]  /*9020*/  FADD R106, RZ, -R111 ;  /* 0x8000006fff6a7221 */ /* 0x000fe20000000000 */
[----:B------:R-:W-:-:S03]  /*9030*/  F2FP.PACK_AB R107, R107, R108 ;  /* 0x0000006c6b6b723e */ /* 0x000fc600000000ff */
[----:B------:R-:W-:Y:S01]  /*9040*/  FMUL R106, R106, 1.4426950216293334961 ;  /* 0x3fb8aa3b6a6a7820 */ /* 0x000fe20000400000 */
[C---:B------:R-:W-:Y:S02]  /*9050*/  PRMT R108, R107.reuse, 0x7610, R108 ;  /* 0x000076106b6c7816 */ /* 0x040fe4000000006c */
[----:B------:R-:W-:-:S03]  /*9060*/  PRMT R109, R107, 0x7632, R109 ;  /* 0x000076326b6d7816 */ /* 0x000fc6000000006d */
[----:B------:R0:W-:Y:S01]  /*9070*/  @!P6 STG.E.U16 [R126.64+0xc0c], R108 ;  /* 0x000c0c6c7e00e986 */ /* 0x0001e2000c101504 */
[----:B------:R-:W-:-:S03]  /*9080*/  FSETP.GEU.AND P6, PT, R106, -126, PT ;  /* 0xc2fc00006a00780b */ /* 0x000fc60003fce000 */
[----:B------:R1:W-:Y:S01]  /*9090*/  @!P4 STG.E.U16 [R126.64+0xc0e], R109 ;  /* 0x000c0e6d7e00c986 */ /* 0x0003e2000c101504 */
[----:B------:R-:W-:-:S03]  /*90a0*/  ISETP.GE.AND P4, PT, R103, c[0x0][0x178], PT ;  /* 0x00005e0067007a0c */ /* 0x000fc60003f86270 */
[----:B------:R-:W2:Y:S01]  /*90b0*/  LDL.LU R103, [R1+0x84] ;  /* 0x0000840001677983 */ /* 0x000ea20000300800 */
[----:B------:R-:W-:-:S05]  /*90c0*/  SEL R105, R105, RZ, !P4 ;  /* 0x000000ff69697207 */ /* 0x000fca0006000000 */
[----:B------:R-:W-:Y:S01]  /*90d0*/  @!P6 FMUL R106, R106, 0.5 ;  /* 0x3f0000006a6ae820 */ /* 0x000fe20000400000 */
[----:B------:R-:W-:-:S03]  /*90e0*/  HADD2.F32 R110, -RZ, R105.H0_H0 ;  /* 0x20000069ff6e7230 */ /* 0x000fc60000004100 */
[----:B------:R-:W3:Y:S02]  /*90f0*/  MUFU.EX2 R107, R106 ;  /* 0x0000006a006b7308 */ /* 0x000ee40000000800 */
[----:B------:R-:W-:-:S04]  /*9100*/  FADD R105, RZ, -R110 ;  /* 0x8000006eff697221 */ /* 0x000fc80000000000 */
[----:B------:R-:W-:Y:S01]  /*9110*/  FMUL R105, R105, 1.4426950216293334961 ;  /* 0x3fb8aa3b69697820 */ /* 0x000fe20000400000 */
[----:B---3--:R-:W-:-:S04]  /*9120*/  @!P6 FMUL R107, R107, R107 ;  /* 0x0000006b6b6be220 */ /* 0x008fc80000400000 */
        /* <DEDUP_REMOVED lines=11> */
[----:B-1----:R-:W-:-:S07]  /*91e0*/  FSEL R109, R171, 1, P6 ;  /* 0x3f800000ab6d7808 */ /* 0x002fce0003000000 */
[----:B------:R-:W-:Y:S01]  /*91f0*/  @P6 FMUL R108, R108, 0.25 ;  /* 0x3e8000006c6c6820 */ /* 0x000fe20000400000 */
[----:B------:R-:W-:-:S05]  /*9200*/  ISETP.GE.AND P6, PT, R104, c[0x0][0x178], PT ;  /* 0x00005e0068007a0c */ /* 0x000fca0003fc6270 */
[----:B------:R-:W1:Y:S01]  /*9210*/  MUFU.RCP R108, R108 ;  /* 0x0000006c006c7308 */ /* 0x000e620000001000 */
[----:B------:R-:W-:Y:S01]  /*9220*/  SEL R104, R179, RZ, !P6 ;  /* 0x000000ffb3687207 */ /* 0x000fe20007000000 */
[----:B0-----:R-:W-:-:S04]  /*9230*/  FMUL R106, R107, R106 ;  /* 0x0000006a6b6a7220 */ /* 0x001fc80000400000 */
[----:B------:R-:W-:Y:S01]  /*9240*/  HADD2.F32 R104, -RZ, R104.H0_H0 ;  /* 0x20000068ff687230 */ /* 0x000fe20000004100 */
[----:B------:R-:W-:-:S04]  /*9250*/  FMUL R105, R111, R106 ;  /* 0x0000006a6f697220 */ /* 0x000fc80000400000 */
[----:B------:R-:W-:Y:S01]  /*9260*/  FMUL R105, R104, R105 ;  /* 0x0000006968697220 */ /* 0x000fe20000400000 */
[----:B------:R-:W-:Y:S01]  /*9270*/  SEL R104, R180, RZ, !P4 ;  /* 0x000000ffb4687207 */ /* 0x000fe20006000000 */
        /* <DEDUP_REMOVED lines=45> */
[----:B------:R-:W-:Y:S01]  /*9550*/  SEL R101, R182, RZ, !P4 ;  /* 0x000000ffb6657207 */ /* 0x000fe20006000000 */
        /* <DEDUP_REMOVED lines=213> */
[----:B------:R-:W0:Y:S08]  /*a2b0*/  MUFU.RCP R89, R89 ;  /* 0x0000005900597308 */ /* 0x000e300000001000 */
[----:B------:R-:W-:-:S06]  /*a2c0*/  @P6 FMUL R90, R90, 0.25 ;  /* 0x3e8000005a5a6820 */ /* 0x000fcc0000400000 */
[----:B------:R-:W3:Y:S01]  /*a2d0*/  MUFU.RCP R90, R90 ;  /* 0x0000005a005a7308 */ /* 0x000ee20000001000 */
[----:B-1----:R-:W-:Y:S02]  /*a2e0*/  FSEL R91, R171, 1, P6 ;  /* 0x3f800000ab5b7808 */ /* 0x002fe40003000000 */
[----:B------:R-:W-:Y:S01]  /*a2f0*/  ISETP.GE.AND P6, PT, R87, c[0x0][0x178], PT ;  /* 0x00005e0057007a0c */ /* 0x000fe20003fc6270 */
[----:B0-----:R-:W-:Y:S01]  /*a300*/  FMUL R88, R89, R88 ;  /* 0x0000005859587220 */ /* 0x001fe20000400000 */
[----:B------:R-:W-:Y:S02]  /*a310*/  SEL R87, R192, RZ, !P4 ;  /* 0x000000ffc0577207 */ /* 0x000fe40006000000 */
[----:B------:R-:W-:Y:S01]  /*a320*/  SEL R86, R191, RZ, !P6 ;  /* 0x000000ffbf567207 */ /* 0x000fe20007000000 */
[----:B------:R-:W-:Y:S02]  /*a330*/  FMUL R93, R93, R88 ;  /* 0x000000585d5d7220 */ /* 0x000fe40000400000 */
[----:B------:R-:W-:-:S02]  /*a340*/  HADD2.F32 R87, -RZ, R87.H0_H0 ;  /* 0x20000057ff577230 */ /* 0x000fc40000004100 */
[----:B------:R-:W-:Y:S01]  /*a350*/  HADD2.F32 R86, -RZ, R86.H0_H0 ;  /* 0x20000056ff567230 */ /* 0x000fe20000004100 */
[----:B---3--:R-:W-:-:S04]  /*a360*/  FMUL R91, R90, R91 ;  /* 0x0000005b5a5b7220 */ /* 0x008fc80000400000 */
[----:B------:R-:W-:Y:S01]  /*a370*/  FMUL R88, R92, R91 ;  /* 0x0000005b5c587220 */ /* 0x000fe20000400000 */
[----:B------:R-:W-:-:S03]  /*a380*/  FMUL R86, R86, R93 ;  /* 0x0000005d56567220 */ /* 0x000fc60000400000 */
        /* <DEDUP_REMOVED lines=33> */
[----:B------:R-:W1:Y:S01]  /*a5a0*/  MUFU.RCP R87, R87 ;  /* 0x0000005700577308 */ /* 0x000e620000001000 */
[----:B------:R-:W-:Y:S02]  /*a5b0*/  FSEL R88, R171, 1, P6 ;  /* 0x3f800000ab587808 */ /* 0x000fe40003000000 */
[----:B------:R-:W-:Y:S01]  /*a5c0*/  ISETP.GE.AND P6, PT, R83, c[0x0][0x178], PT ;  /* 0x00005e0053007a0c */ /* 0x000fe20003fc6270 */
[----:B0-----:R-:W-:Y:S01]  /*a5d0*/  FMUL R85, R86, R85 ;  /* 0x0000005556557220 */ /* 0x001fe20000400000 */
[----:B------:R-:W-:Y:S02]  /*a5e0*/  SEL R84, R194, RZ, !P4 ;  /* 0x000000ffc2547207 */ /* 0x000fe40006000000 */
[----:B------:R-:W-:Y:S02]  /*a5f0*/  SEL R83, R193, RZ, !P6 ;  /* 0x000000ffc1537207 */ /* 0x000fe40007000000 */
[----:B------:R-:W-:Y:S01]  /*a600*/  ISETP.GE.AND P5, PT, R80, c[0x0][0x178], PT ;  /* 0x00005e0050007a0c */ /* 0x000fe20003fa6270 */
[----:B------:R-:W-:Y:S01]  /*a610*/  FMUL R90, R90, R85 ;  /* 0x000000555a5a7220 */ /* 0x000fe20000400000 */
[----:B------:R-:W-:-:S02]  /*a620*/  HADD2.F32 R84, -RZ, R84.H0_H0 ;  /* 0x20000054ff547230 */ /* 0x000fc40000004100 */
[----:B------:R-:W-:Y:S01]  /*a630*/  HADD2.F32 R83, -RZ, R83.H0_H0 ;  /* 0x20000053ff537230 */ /* 0x000fe20000004100 */
[----:B-1----:R-:W-:Y:S01]  /*a640*/  FMUL R88, R87, R88 ;  /* 0x0000005857587220 */ /* 0x002fe20000400000 */
[----:B---3--:R-:W-:-:S03]  /*a650*/  SEL R82, R82, RZ, !P5 ;  /* 0x000000ff52527207 */ /* 0x008fc60006800000 */
[----:B------:R-:W-:Y:S01]  /*a660*/  FMUL R85, R89, R88 ;  /* 0x0000005859557220 */ /* 0x000fe20000400000 */
[----:B------:R-:W-:Y:S01]  /*a670*/  FMUL R83, R83, R90 ;  /* 0x0000005a53537220 */ /* 0x000fe20000400000 */
[----:B------:R-:W-:Y:S02]  /*a680*/  HADD2.F32 R87, -RZ, R82.H0_H0 ;  /* 0x20000052ff577230 */ /* 0x000fe40000004100 */
[----:B------:R-:W-:-:S03]  /*a690*/  FMUL R84, R84, R85 ;  /* 0x0000005554547220 */ /* 0x000fc60000400000 */
[----:B------:R-:W-:Y:S02]  /*a6a0*/  FADD R82, RZ, -R87 ;  /* 0x80000057ff527221 */ /* 0x000fe40000000000 */
[----:B------:R-:W-:Y:S02]  /*a6b0*/  F2FP.PACK_AB R83, R84, R83 ;  /* 0x000000535453723e */ /* 0x000fe400000000ff */
[----:B------:R-:W-:Y:S02]  /*a6c0*/  FMUL R82, R82, 1.4426950216293334961 ;  /* 0x3fb8aa3b52527820 */ /* 0x000fe40000400000 */
        /* <DEDUP_REMOVED lines=401> */
[----:B------:R0:W-:Y:S01]  /*bfe0*/  @!P4 STG.E.U16 [R126.64+0x1602], R57 ;  /* 0x001602397e00c986 */ /* 0x0001e2000c101504 */
        /* <DEDUP_REMOVED lines=15> */
[----:B------:R-:W2:Y:S02]  /*c0e0*/  MUFU.EX2 R56, R55 ;  /* 0x0000003700387308 */ /* 0x000ea40000000800 */
[----:B--2---:R-:W-:Y:S01]  /*c0f0*/  @!P6 FMUL R56, R56, R56 ;  /* 0x000000383838e220 */ /* 0x004fe20000400000 */
        /* <DEDUP_REMOVED lines=12> */
[----:B------:R-:W2:Y:S01]  /*c1c0*/  MUFU.RCP R57, R57 ;  /* 0x0000003900397308 */ /* 0x000ea20000001000 */
        /* <DEDUP_REMOVED lines=9> */
[----:B--2---:R-:W-:Y:S01]  /*c260*/  FMUL R58, R57, R58 ;  /* 0x0000003a393a7220 */ /* 0x004fe20000400000 */
        /* <DEDUP_REMOVED lines=8> */
[C---:B-1----:R-:W-:Y:S02]  /*c2f0*/  PRMT R63, R53.reuse, 0x7610, R63 ;  /* 0x00007610353f7816 */ /* 0x042fe4000000003f */
[----:B------:R-:W-:-:S03]  /*c300*/  PRMT R54, R53, 0x7632, R54 ;  /* 0x0000763235367816 */ /* 0x000fc60000000036 */
[----:B------:R-:W-:Y:S01]  /*c310*/  @!P6 STG.E.U16 [R126.64+0x1604], R63 ;  /* 0x0016043f7e00e986 */ /* 0x000fe2000c101504 */
[----:B------:R-:W-:-:S03]  /*c320*/  FSETP.GEU.AND P6, PT, R52, -126, PT ;  /* 0xc2fc00003400780b */ /* 0x000fc60003fce000 */
[----:B------:R0:W-:Y:S01]  /*c330*/  @!P4 STG.E.U16 [R126.64+0x1606], R54 ;  /* 0x001606367e00c986 */ /* 0x0001e2000c101504 */
[----:B------:R-:W-:-:S03]  /*c340*/  ISETP.GE.AND P4, PT, R49, c[0x0][0x178], PT ;  /* 0x00005e0031007a0c */ /* 0x000fc60003f86270 */
[----:B------:R-:W2:Y:S01]  /*c350*/  LDL.LU R49, [R1+0x3c] ;  /* 0x00003c0001317983 */ /* 0x000ea20000300800 */
[----:B------:R-:W-:-:S05]  /*c360*/  SEL R51, R51, RZ, !P4 ;  /* 0x000000ff33337207 */ /* 0x000fca0006000000 */
[----:B------:R-:W-:Y:S01]  /*c370*/  @!P6 FMUL R52, R52, 0.5 ;  /* 0x3f0000003434e820 */ /* 0x000fe20000400000 */
[----:B------:R-:W-:-:S03]  /*c380*/  HADD2.F32 R56, -RZ, R51.H0_H0 ;  /* 0x20000033ff387230 */ /* 0x000fc60000004100 */
[----:B------:R-:W1:Y:S02]  /*c390*/  MUFU.EX2 R53, R52 ;  /* 0x0000003400357308 */ /* 0x000e640000000800 */
[----:B------:R-:W-:-:S04]  /*c3a0*/  FADD R51, RZ, -R56 ;  /* 0x80000038ff337221 */ /* 0x000fc80000000000 */
[----:B------:R-:W-:Y:S01]  /*c3b0*/  FMUL R51, R51, 1.4426950216293334961 ;  /* 0x3fb8aa3b33337820 */ /* 0x000fe20000400000 */
[----:B-1----:R-:W-:-:S04]  /*c3c0*/  @!P6 FMUL R53, R53, R53 ;  /* 0x000000353535e220 */ /* 0x002fc80000400000 */
        /* <DEDUP_REMOVED lines=17> */
[----:B------:R-:W-:Y:S01]  /*c4e0*/  SEL R50, R215, RZ, !P6 ;  /* 0x000000ffd7327207 */ /* 0x000fe20007000000 */
[----:B------:R-:W-:Y:S02]  /*c4f0*/  FMUL R57, R57, R52 ;  /* 0x0000003439397220 */ /* 0x000fe40000400000 */
[----:B------:R-:W-:-:S02]  /*c500*/  HADD2.F32 R51, -RZ, R51.H0_H0 ;  /* 0x20000033ff337230 */ /* 0x000fc40000004100 */
[----:B------:R-:W-:Y:S01]  /*c510*/  HADD2.F32 R50, -RZ, R50.H0_H0 ;  /* 0x20000032ff327230 */ /* 0x000fe20000004100 */
[----:B-1----:R-:W-:-:S04]  /*c520*/  FMUL R55, R54, R55 ;  /* 0x0000003736377220 */ /* 0x002fc80000400000 */
        /* <DEDUP_REMOVED lines=414> */
[----:B-1----:R-:W-:-:S05]  /*df10*/  PRMT R63, R23, 0x7610, R63 ;  /* 0x00007610173f7816 */ /* 0x002fca000000003f */
[----:B------:R-:W-:Y:S01]  /*df20*/  @!P6 STG.E.U16 [R126.64+0x1a0c], R63 ;  /* 0x001a0c3f7e00e986 */ /* 0x000fe2000c101504 */
[----:B------:R-:W-:Y:S02]  /*df30*/  FSETP.GEU.AND P6, PT, R22, -126, PT ;  /* 0xc2fc00001600780b */ /* 0x000fe40003fce000 */
[----:B------:R-:W-:-:S05]  /*df40*/  PRMT R24, R23, 0x7632, R24 ;  /* 0x0000763217187816 */ /* 0x000fca0000000018 */
[----:B------:R0:W-:Y:S01]  /*df50*/  @!P4 STG.E.U16 [R126.64+0x1a0e], R24 ;  /* 0x001a0e187e00c986 */ /* 0x0001e2000c101504 */
[----:B------:R-:W-:-:S03]  /*df60*/  ISETP.GE.AND P4, PT, R19, c[0x0][0x178], PT ;  /* 0x00005e0013007a0c */ /* 0x000fc60003f86270 */
[----:B------:R-:W2:Y:S02]  /*df70*/  LDL.LU R19, [R1+0x14] ;  /* 0x0000140001137983 */ /* 0x000ea40000300800 */
[----:B------:R-:W-:Y:S01]  /*df80*/  @!P6 FMUL R22, R22, 0.5 ;  /* 0x3f0000001616e820 */ /* 0x000fe20000400000 */
[----:B------:R-:W-:-:S03]  /*df90*/  SEL R21, R21, RZ, !P4 ;  /* 0x000000ff15157207 */ /* 0x000fc60006000000 */
[----:B------:R-:W1:Y:S02]  /*dfa0*/  MUFU.EX2 R23, R22 ;  /* 0x0000001600177308 */ /* 0x000e640000000800 */
[----:B------:R-:W-:-:S05]  /*dfb0*/  HADD2.F32 R26, -RZ, R21.H0_H0 ;  /* 0x20000015ff1a7230 */ /* 0x000fca0000004100 */
        /* <DEDUP_REMOVED lines=57> */
[----:B------:R-:W-:Y:S02]  /*e350*/  FSETP.GT.AND P6, PT, R21, 8.50705917302346158658e+37, PT ;  /* 0x7e8000001500780b */ /* 0x000fe40003fc4000 */
[----:B------:R-:W-:-:S03]  /*e360*/  ISETP.GE.AND P5, PT, R14, c[0x0][0x178], PT ;  /* 0x00005e000e007a0c */ /* 0x000fc60003fa6270 */
[----:B------:R-:W0:Y:S08]  /*e370*/  MUFU.RCP R20, R20 ;  /* 0x0000001400147308 */ /* 0x000e300000001000 */
[----:B------:R-:W-:-:S06]  /*e380*/  @P6 FMUL R21, R21, 0.25 ;  /* 0x3e80000015156820 */ /* 0x000fcc0000400000 */
[----:B------:R-:W2:Y:S01]  /*e390*/  MUFU.RCP R21, R21 ;  /* 0x0000001500157308 */ /* 0x000ea20000001000 */
[----:B------:R-:W-:Y:S02]  /*e3a0*/  FSEL R22, R171, 1, P6 ;  /* 0x3f800000ab167808 */ /* 0x000fe40003000000 */
[----:B------:R-:W-:Y:S02]  /*e3b0*/  ISETP.GE.AND P6, PT, R17, c[0x0][0x178], PT ;  /* 0x00005e0011007a0c */ /* 0x000fe40003fc6270 */
[----:B---3--:R-:W-:Y:S02]  /*e3c0*/  SEL R16, R16, RZ, !P5 ;  /* 0x000000ff10107207 */ /* 0x008fe40006800000 */
[----:B------:R-:W-:Y:S02]  /*e3d0*/  ISETP.GE.AND P5, PT, R13, c[0x0][0x178], PT ;  /* 0x00005e000d007a0c */ /* 0x000fe40003fa6270 */
[----:B------:R-:W3:Y:S01]  /*e3e0*/  LDL.LU R13, [R1+0xc] ;  /* 0x00000c00010d7983 */ /* 0x000ee20000300800 */
[----:B------:R-:W-:Y:S01]  /*e3f0*/  SEL R17, R237, RZ, !P6 ;  /* 0x000000ffed117207 */ /* 0x000fe20007000000 */
[----:B0-----:R-:W-:Y:S01]  /*e400*/  FMUL R19, R20, R19 ;  /* 0x0000001314137220 */ /* 0x001fe20000400000 */
[----:B------:R-:W-:Y:S01]  /*e410*/  SEL R18, R238, RZ, !P4 ;  /* 0x000000ffee127207 */ /* 0x000fe20006000000 */
[----:B--2---:R-:W-:-:S02]  /*e420*/  FMUL R22, R21, R22 ;  /* 0x0000001615167220 */ /* 0x004fc40000400000 */
[----:B------:R-:W-:Y:S01]  /*e430*/  FMUL R24, R24, R19 ;  /* 0x0000001318187220 */ /* 0x000fe20000400000 */
[----:B------:R-:W-:Y:S01]  /*e440*/  HADD2.F32 R17, -RZ, R17.H0_H0 ;  /* 0x20000011ff117230 */ /* 0x000fe20000004100 */
[----:B------:R-:W-:Y:S01]  /*e450*/  FMUL R19, R23, R22 ;  /* 0x0000001617137220 */ /* 0x000fe20000400000 */
[----:B------:R-:W-:-:S03]  /*e460*/  HADD2.F32 R18, -RZ, R18.H0_H0 ;  /* 0x20000012ff127230 */ /* 0x000fc60000004100 */
[----:B------:R-:W-:Y:S02]  /*e470*/  FMUL R17, R17, R24 ;  /* 0x0000001811117220 */ /* 0x000fe40000400000 */
[----:B------:R-:W-:-:S05]  /*e480*/  FMUL R18, R18, R19 ;  /* 0x0000001312127220 */ /* 0x000fca0000400000 */
[----:B------:R-:W-:-:S04]  /*e490*/  F2FP.PACK_AB R17, R18, R17 ;  /* 0x000000111211723e */ /* 0x000fc800000000ff */
[----:B------:R-:W-:-:S05]  /*e4a0*/  PRMT R18, R17, 0x7632, R18 ;  /* 0x0000763211127816 */ /* 0x000fca0000000012 */
[----:B------:R0:W-:Y:S01]  /*e4b0*/  @!P4 STG.E.U16 [R126.64+0x1c06], R18 ;  /* 0x001c06127e00c986 */ /* 0x0001e2000c101504 */
[----:B------:R-:W-:-:S03]  /*e4c0*/  ISETP.GE.AND P4, PT, R12, c[0x0][0x178], PT ;  /* 0x00005e000c007a0c */ /* 0x000fc60003f86270 */
[----:B------:R-:W2:Y:S01]  /*e4d0*/  LDL.LU R12, [R1+0x8] ;  /* 0x00000800010c7983 */ /* 0x000ea20000300800 */
[----:B------:R-:W-:Y:S01]  /*e4e0*/  HADD2.F32 R21, -RZ, R16.H0_H0 ;  /* 0x20000010ff157230 */ /* 0x000fe20000004100 */
[----:B-1----:R-:W-:-:S04]  /*e4f0*/  PRMT R63, R17, 0x7610, R63 ;  /* 0x00007610113f7816 */ /* 0x002fc8000000003f */
[----:B------:R-:W-:-:S04]  /*e500*/  FADD R16, RZ, -R21 ;  /* 0x80000015ff107221 */ /* 0x000fc80000000000 */
[----:B------:R-:W-:Y:S01]  /*e510*/  FMUL R16, R16, 1.4426950216293334961 ;  /* 0x3fb8aa3b10107820 */ /* 0x000fe20000400000 */
[----:B------:R1:W-:Y:S04]  /*e520*/  @!P6 STG.E.U16 [R126.64+0x1c04], R63 ;  /* 0x001c043f7e00e986 */ /* 0x0003e8000c101504 */
[----:B------:R-:W-:Y:S02]  /*e530*/  FSETP.GEU.AND P6, PT, R16, -126, PT ;  /* 0xc2fc00001000780b */ /* 0x000fe40003fce000 */
[----:B------:R-:W-:-:S11]  /*e540*/  SEL R15, R15, RZ, !P5 ;  /* 0x000000ff0f0f7207 */ /* 0x000fd60006800000 */
[----:B------:R-:W-:Y:S01]  /*e550*/  @!P6 FMUL R16, R16, 0.5 ;  /* 0x3f0000001010e820 */ /* 0x000fe20000400000 */
[----:B------:R-:W-:-:S03]  /*e560*/  HADD2.F32 R20, -RZ, R15.H0_H0 ;  /* 0x2000000fff147230 */ /* 0x000fc60000004100 */
[----:B------:R-:W4:Y:S02]  /*e570*/  MUFU.EX2 R17, R16 ;  /* 0x0000001000117308 */ /* 0x000f240000000800 */
[----:B------:R-:W-:-:S04]  /*e580*/  FADD R15, RZ, -R20 ;  /* 0x80000014ff0f7221 */ /* 0x000fc80000000000 */
[----:B------:R-:W-:Y:S01]  /*e590*/  FMUL R15, R15, 1.4426950216293334961 ;  /* 0x3fb8aa3b0f0f7820 */ /* 0x000fe20000400000 */
[----:B----4-:R-:W-:-:S04]  /*e5a0*/  @!P6 FMUL R17, R17, R17 ;  /* 0x000000111111e220 */ /* 0x010fc80000400000 */
        /* <DEDUP_REMOVED lines=12> */
[----:B------:R-:W4:Y:S01]  /*e670*/  MUFU.RCP R18, R18 ;  /* 0x0000001200127308 */ /* 0x000f220000001000 */
        /* <DEDUP_REMOVED lines=8> */
[----:B----4-:R-:W-:-:S04]  /*e700*/  FMUL R19, R18, R19 ;  /* 0x0000001312137220 */ /* 0x010fc80000400000 */
[----:B------:R-:W-:Y:S01]  /*e710*/  FMUL R16, R20, R19 ;  /* 0x0000001314107220 */ /* 0x000fe20000400000 */
[----:B------:R-:W-:-:S03]  /*e720*/  FMUL R14, R14, R21 ;  /* 0x000000150e0e7220 */ /* 0x000fc60000400000 */
[----:B------:R-:W-:-:S05]  /*e730*/  FMUL R15, R15, R16 ;  /* 0x000000100f0f7220 */ /* 0x000fca0000400000 */
[----:B------:R-:W-:-:S04]  /*e740*/  F2FP.PACK_AB R14, R15, R14 ;  /* 0x0000000e0f0e723e */ /* 0x000fc800000000ff */
[----:B-1----:R-:W-:-:S05]  /*e750*/  PRMT R63, R14, 0x7610, R63 ;  /* 0x000076100e3f7816 */ /* 0x002fca000000003f */
[----:B------:R-:W-:Y:S01]  /*e760*/  @!P6 STG.E.U16 [R126.64+0x1c08], R63 ;  /* 0x001c083f7e00e986 */ /* 0x000fe2000c101504 */
[----:B------:R-:W-:-:S05]  /*e770*/  PRMT R15, R14, 0x7632, R15 ;  /* 0x000076320e0f7816 */ /* 0x000fca000000000f */
[----:B------:R0:W-:Y:S01]  /*e780*/  @!P5 STG.E.U16 [R126.64+0x1c0a], R15 ;  /* 0x001c0a0f7e00d986 */ /* 0x0001e2000c101504 */
[----:B------:R-:W-:Y:S02]  /*e790*/  ISETP.GE.AND P5, PT, R11, c[0x0][0x178], PT ;  /* 0x00005e000b007a0c */ /* 0x000fe40003fa6270 */
[----:B---3--:R-:W-:-:S05]  /*e7a0*/  SEL R13, R13, RZ, !P4 ;  /* 0x000000ff0d0d7207 */ /* 0x008fca0006000000 */
[----:B------:R-:W-:-:S05]  /*e7b0*/  HADD2.F32 R18, -RZ, R13.H0_H0 ;  /* 0x2000000dff127230 */ /* 0x000fca0000004100 */
[----:B------:R-:W-:-:S04]  /*e7c0*/  FADD R13, RZ, -R18 ;  /* 0x80000012ff0d7221 */ /* 0x000fc80000000000 */
[----:B------:R-:W-:-:S05]  /*e7d0*/  FMUL R13, R13, 1.4426950216293334961 ;  /* 0x3fb8aa3b0d0d7820 */ /* 0x000fca0000400000 */
[----:B------:R-:W-:-:S13]  /*e7e0*/  FSETP.GEU.AND P6, PT, R13, -126, PT ;  /* 0xc2fc00000d00780b */ /* 0x000fda0003fce000 */
[----:B------:R-:W-:Y:S01]  /*e7f0*/  @!P6 FMUL R13, R13, 0.5 ;  /* 0x3f0000000d0de820 */ /* 0x000fe20000400000 */
[----:B--2---:R-:W-:-:S03]  /*e800*/  SEL R12, R12, RZ, !P5 ;  /* 0x000000ff0c0c7207 */ /* 0x004fc60006800000 */
        /* <DEDUP_REMOVED lines=32> */
[----:B------:R-:W-:Y:S01]  /*ea10*/  @!P4 STG.E.U16 [R126.64+0x1c0c], R63 ;  /* 0x001c0c3f7e00c986 */ /* 0x000fe2000c101504 */
[----:B------:R-:W-:-:S03]  /*ea20*/  ISETP.NE.AND P4, PT, R9, RZ, PT ;  /* 0x000000ff0900720c */ /* 0x000fc60003f85270 */
[----:B------:R-:W2:Y:S01]  /*ea30*/  LDL.LU R9, [R1+0x4] ;  /* 0x0000040001097983 */ /* 0x000ea20000300800 */
[----:B------:R-:W-:-:S04]  /*ea40*/  ISETP.GE.AND P5, PT, R8, c[0x0][0x178], PT ;  /* 0x00005e0008007a0c */ /* 0x000fc80003fa6270 */
[----:B------:R-:W-:-:S05]  /*ea50*/  SEL R10, R10, RZ, !P5 ;  /* 0x000000ff0a0a7207 */ /* 0x000fca0006800000 */
[----:B------:R-:W-:Y:S01]  /*ea60*/  HADD2.F32 R15, -RZ, R10.H0_H0 ;  /* 0x2000000aff0f7230 */ /* 0x000fe20000004100 */
[----:B------:R-:W-:-:S04]  /*ea70*/  PRMT R12, R11, 0x7632, R12 ;  /* 0x000076320b0c7816 */ /* 0x000fc8000000000c */
[----:B------:R-:W-:-:S04]  /*ea80*/  FADD R10, RZ, -R15 ;  /* 0x8000000fff0a7221 */ /* 0x000fc80000000000 */
[----:B------:R-:W-:Y:S01]  /*ea90*/  FMUL R10, R10, 1.4426950216293334961 ;  /* 0x3fb8aa3b0a0a7820 */ /* 0x000fe20000400000 */
[----:B------:R0:W-:Y:S04]  /*eaa0*/  @!P6 STG.E.U16 [R126.64+0x1c0e], R12 ;  /* 0x001c0e0c7e00e986 */ /* 0x0001e8000c101504 */
[----:B------:R-:W-:Y:S02]  /*eab0*/  FSETP.GEU.AND P6, PT, R10, -126, PT ;  /* 0xc2fc00000a00780b */ /* 0x000fe40003fce000 */
[----:B------:R-:W-:-:S11]  /*eac0*/  ISETP.GE.AND P5, PT, R2, c[0x0][0x178], PT ;  /* 0x00005e0002007a0c */ /* 0x000fd60003fa6270 */
[----:B------:R-:W-:-:S04]  /*ead0*/  @!P6 FMUL R10, R10, 0.5 ;  /* 0x3f0000000a0ae820 */ /* 0x000fc80000400000 */
[----:B------:R-:W1:Y:S02]  /*eae0*/  MUFU.EX2 R11, R10 ;  /* 0x0000000a000b7308 */ /* 0x000e640000000800 */
[----:B-1----:R-:W-:Y:S01]  /*eaf0*/  @!P6 FMUL R11, R11, R11 ;  /* 0x0000000b0b0be220 */ /* 0x002fe20000400000 */
[----:B--2---:R-:W-:-:S05]  /*eb00*/  SEL R9, R9, RZ, !P5 ;  /* 0x000000ff09097207 */ /* 0x004fca0006800000 */
[----:B------:R-:W-:-:S05]  /*eb10*/  HADD2.F32 R14, -RZ, R9.H0_H0 ;  /* 0x20000009ff0e7230 */ /* 0x000fca0000004100 */
[----:B------:R-:W-:-:S04]  /*eb20*/  FADD R9, RZ, -R14 ;  /* 0x8000000eff097221 */ /* 0x000fc80000000000 */
[----:B------:R-:W-:-:S05]  /*eb30*/  FMUL R9, R9, 1.4426950216293334961 ;  /* 0x3fb8aa3b09097820 */ /* 0x000fca0000400000 */
[----:B------:R-:W-:-:S13]  /*eb40*/  FSETP.GEU.AND P6, PT, R9, -126, PT ;  /* 0xc2fc00000900780b */ /* 0x000fda0003fce000 */
[----:B------:R-:W-:-:S04]  /*eb50*/  @!P6 FMUL R9, R9, 0.5 ;  /* 0x3f0000000909e820 */ /* 0x000fc80000400000 */
[----:B0-----:R0:W1:Y:S02]  /*eb60*/  MUFU.EX2 R12, R9 ;  /* 0x00000009000c7308 */ /* 0x0010640000000800 */
[----:B0-----:R-:W-:Y:S02]  /*eb70*/  SEL R9, R244, RZ, !P5 ;  /* 0x000000fff4097207 */ /* 0x001fe40006800000 */
[----:B------:R-:W-:Y:S02]  /*eb80*/  ISETP.NE.AND P5, PT, R0, RZ, PT ;  /* 0x000000ff0000720c */ /* 0x000fe40003fa5270 */
[----:B------:R-:W2:Y:S01]  /*eb90*/  LDL.LU R0, [R1] ;  /* 0x0000000001007983 */ /* 0x000ea20000300800 */
[----:B------:R-:W-:Y:S01]  /*eba0*/  FADD R11, R11, 1 ;  /* 0x3f8000000b0b7421 */ /* 0x000fe20000000000 */
[----:B-1----:R-:W-:-:S04]  /*ebb0*/  @!P6 FMUL R12, R12, R12 ;  /* 0x0000000c0c0ce220 */ /* 0x002fc80000400000 */
        /* <DEDUP_REMOVED lines=10> */
[----:B0-----:R-:W-:-:S03]  /*ec60*/  FMUL R10, R11, R10 ;  /* 0x0000000a0b0a7220 */ /* 0x001fc60000400000 */
[----:B------:R-:W-:Y:S01]  /*ec70*/  SEL R8, R243, RZ, !P6 ;  /* 0x000000fff3087207 */ /* 0x000fe20007000000 */
[----:B------:R-:W-:Y:S01]  /*ec80*/  FMUL R15, R15, R10 ;  /* 0x0000000a0f0f7220 */ /* 0x000fe20000400000 */
[----:B------:R-:W-:-:S03]  /*ec90*/  HADD2.F32 R9, -RZ, R9.H0_H0 ;  /* 0x20000009ff097230 */ /* 0x000fc60000004100 */
[----:B------:R-:W-:Y:S01]  /*eca0*/  HADD2.F32 R8, -RZ, R8.H0_H0 ;  /* 0x20000008ff087230 */ /* 0x000fe20000004100 */
[----:B-1----:R-:W-:-:S04]  /*ecb0*/  FMUL R13, R12, R13 ;  /* 0x0000000d0c0d7220 */ /* 0x002fc80000400000 */
[----:B------:R-:W-:Y:S01]  /*ecc0*/  FMUL R10, R14, R13 ;  /* 0x0000000d0e0a7220 */ /* 0x000fe20000400000 */
[----:B------:R-:W-:-:S03]  /*ecd0*/  FMUL R8, R8, R15 ;  /* 0x0000000f08087220 */ /* 0x000fc60000400000 */
[----:B------:R-:W-:-:S05]  /*ece0*/  FMUL R9, R9, R10 ;  /* 0x0000000a09097220 */ /* 0x000fca0000400000 */
[----:B------:R-:W-:-:S05]  /*ecf0*/  F2FP.PACK_AB R17, R9, R8 ;  /* 0x000000080911723e */ /* 0x000fca00000000ff */
[----:B------:R0:W-:Y:S01]  /*ed00*/  @!P6 STG.E.U16 [R126.64+0x1e00], R17 ;  /* 0x001e00117e00e986 */ /* 0x0001e2000c101504 */
[----:B------:R-:W-:-:S05]  /*ed10*/  SEL R6, R6, RZ, !P4 ;  /* 0x000000ff06067207 */ /* 0x000fca0006000000 */
[----:B------:R-:W-:Y:S01]  /*ed20*/  HADD2.F32 R14, -RZ, R6.H0_H0 ;  /* 0x20000006ff0e7230 */ /* 0x000fe20000004100 */
        /* <DEDUP_REMOVED lines=8> */
[----:B--2---:R-:W-:-:S05]  /*edb0*/  SEL R0, R0, RZ, !P5 ;  /* 0x000000ff00007207 */ /* 0x004fca0006800000 */
[----:B------:R-:W-:-:S05]  /*edc0*/  HADD2.F32 R13, -RZ, R0.H0_H0 ;  /* 0x20000000ff0d7230 */ /* 0x000fca0000004100 */
[----:B------:R-:W-:-:S04]  /*edd0*/  FADD R0, RZ, -R13 ;  /* 0x8000000dff007221 */ /* 0x000fc80000000000 */
[----:B------:R-:W-:-:S05]  /*ede0*/  FMUL R8, R0, 1.4426950216293334961 ;  /* 0x3fb8aa3b00087820 */ /* 0x000fca0000400000 */
[----:B------:R-:W-:Y:S01]  /*edf0*/  FSETP.GEU.AND P6, PT, R8, -126, PT ;  /* 0xc2fc00000800780b */ /* 0x000fe20003fce000 */
[----:B------:R-:W-:-:S12]  /*ee00*/  FADD R0, RZ, -R14 ;  /* 0x8000000eff007221 */ /* 0x000fd80000000000 */
[----:B------:R-:W-:-:S04]  /*ee10*/  @!P6 FMUL R8, R8, 0.5 ;  /* 0x3f0000000808e820 */ /* 0x000fc80000400000 */
[----:B------:R-:W1:Y:S01]  /*ee20*/  MUFU.EX2 R9, R8 ;  /* 0x0000000800097308 */ /* 0x000e620000000800 */
[----:B------:R-:W-:Y:S01]  /*ee30*/  FMUL R6, R0, 1.4426950216293334961 ;  /* 0x3fb8aa3b00067820 */ /* 0x000fe20000400000 */
[----:B-1----:R-:W-:-:S04]  /*ee40*/  @!P6 FMUL R9, R9, R9 ;  /* 0x000000090909e220 */ /* 0x002fc80000400000 */
        /* <DEDUP_REMOVED lines=24> */
[----:B------:R-:W-:-:S13]  /*efd0*/  FSETP.GEU.AND P6, PT, R0, -126, PT ;  /* 0xc2fc00000000780b */ /* 0x000fda0003fce000 */
[----:B------:R-:W-:-:S04]  /*efe0*/  @!P6 FMUL R0, R0, 0.5 ;  /* 0x3f0000000000e820 */ /* 0x000fc80000400000 */
[----:B------:R-:W1:Y:S01]  /*eff0*/  MUFU.EX2 R4, R0 ;  /* 0x0000000000047308 */ /* 0x000e620000000800 */
[----:B------:R-:W-:Y:S01]  /*f000*/  FADD R9, R9, 1 ;  /* 0x3f80000009097421 */ /* 0x000fe20000000000 */
[----:B------:R-:W-:Y:S01]  /*f010*/  FADD R10, R10, 1 ;  /* 0x3f8000000a0a7421 */ /* 0x000fe20000000000 */
[----:B-1----:R-:W-:-:S03]  /*f020*/  @!P6 FMUL R4, R4, R4 ;  /* 0x000000040404e220 */ /* 0x002fc60000400000 */
[----:B------:R-:W-:-:S04]  /*f030*/  FSETP.GT.AND P6, PT, R9, 8.50705917302346158658e+37, PT ;  /* 0x7e8000000900780b */ /* 0x000fc80003fc4000 */
[----:B------:R-:W-:-:S09]  /*f040*/  FSEL R12, R171, 1, P6 ;  /* 0x3f800000ab0c7808 */ /* 0x000fd20003000000 */
[----:B------:R-:W-:Y:S01]  /*f050*/  @P6 FMUL R9, R9, 0.25 ;  /* 0x3e80000009096820 */ /* 0x000fe20000400000 */
[----:B------:R-:W-:Y:S01]  /*f060*/  FSETP.GT.AND P6, PT, R10, 8.50705917302346158658e+37, PT ;  /* 0x7e8000000a00780b */ /* 0x000fe20003fc4000 */
[----:B------:R-:W-:-:S03]  /*f070*/  FADD R8, R8, 1 ;  /* 0x3f80000008087421 */ /* 0x000fc60000000000 */
        /* <DEDUP_REMOVED lines=14> */
[C---:B------:R-:W-:Y:S01]  /*f160*/  FSETP.GT.AND P6, PT, R4.reuse, 8.50705917302346158658e+37, PT ;  /* 0x7e8000000400780b */ /* 0x040fe20003fc4000 */
[----:B------:R-:W1:Y:S08]  /*f170*/  MUFU.RCP R10, R10 ;  /* 0x0000000a000a7308 */ /* 0x000e700000001000 */
[----:B------:R-:W2:Y:S04]  /*f180*/  MUFU.RCP R9, R9 ;  /* 0x0000000900097308 */ /* 0x000ea80000001000 */
[----:B------:R-:W-:-:S04]  /*f190*/  @P6 FMUL R4, R4, 0.25 ;  /* 0x3e80000004046820 */ /* 0x000fc80000400000 */
[----:B------:R-:W3:Y:S08]  /*f1a0*/  MUFU.RCP R8, R8 ;  /* 0x0000000800087308 */ /* 0x000ef00000001000 */
[----:B------:R-:W4:Y:S01]  /*f1b0*/  MUFU.RCP R7, R7 ;  /* 0x0000000700077308 */ /* 0x000f220000001000 */
[----:B-1----:R-:W-:-:S07]  /*f1c0*/  FMUL R3, R10, R3 ;  /* 0x000000030a037220 */ /* 0x002fce0000400000 */
[----:B------:R-:W1:Y:S01]  /*f1d0*/  MUFU.RCP R4, R4 ;  /* 0x0000000400047308 */ /* 0x000e620000001000 */
[----:B------:R-:W-:-:S07]  /*f1e0*/  SEL R245, R245, RZ, !P5 ;  /* 0x000000fff5f57207 */ /* 0x000fce0006800000 */
[----:B------:R-:W5:Y:S01]  /*f1f0*/  MUFU.RCP R6, R6 ;  /* 0x0000000600067308 */ /* 0x000f620000001000 */
[----:B------:R-:W-:Y:S01]  /*f200*/  FSEL R171, R171, 1, P6 ;  /* 0x3f800000abab7808 */ /* 0x000fe20003000000 */
[----:B--2---:R-:W-:Y:S01]  /*f210*/  FMUL R12, R9, R12 ;  /* 0x0000000c090c7220 */ /* 0x004fe20000400000 */
[----:B---3--:R-:W-:Y:S01]  /*f220*/  FMUL R5, R8, R5 ;  /* 0x0000000508057220 */ /* 0x008fe20000400000 */
[----:B------:R-:W-:Y:S01]  /*f230*/  FMUL R15, R14, R3 ;  /* 0x000000030e0f7220 */ /* 0x000fe20000400000 */
[----:B----4-:R-:W-:Y:S01]  /*f240*/  FMUL R3, R7, R0 ;  /* 0x0000000007037220 */ /* 0x010fe20000400000 */
[----:B------:R-:W-:Y:S01]  /*f250*/  HADD2.F32 R0, -RZ, R245.H0_H0 ;  /* 0x200000f5ff007230 */ /* 0x000fe20000004100 */
[----:B------:R-:W-:Y:S01]  /*f260*/  FMUL R13, R13, R12 ;  /* 0x0000000c0d0d7220 */ /* 0x000fe20000400000 */
[----:B------:R-:W-:Y:S01]  /*f270*/  FMUL R10, R16, R5 ;  /* 0x00000005100a7220 */ /* 0x000fe20000400000 */
[----:B------:R-:W-:Y:S01]  /*f280*/  SEL R246, R246, RZ, !P4 ;  /* 0x000000fff6f67207 */ /* 0x000fe20006000000 */
[----:B-1----:R-:W-:Y:S01]  /*f290*/  FMUL R171, R4, R171 ;  /* 0x000000ab04ab7220 */ /* 0x002fe20000400000 */
[----:B------:R-:W-:Y:S01]  /*f2a0*/  FMUL R5, R20, R3 ;  /* 0x0000000314057220 */ /* 0x000fe20000400000 */
[----:B------:R-:W-:-:S02]  /*f2b0*/  SEL R3, R247, RZ, !P3 ;  /* 0x000000fff7037207 */ /* 0x000fc40005800000 */
[----:B------:R-:W-:Y:S01]  /*f2c0*/  SEL R4, R248, RZ, !P2 ;  /* 0x000000fff8047207 */ /* 0x000fe20005000000 */
[----:B------:R-:W-:Y:S01]  /*f2d0*/  FMUL R13, R0, R13 ;  /* 0x0000000d000d7220 */ /* 0x000fe20000400000 */
[----:B-----5:R-:W-:Y:S01]  /*f2e0*/  FMUL R11, R6, R11 ;  /* 0x0000000b060b7220 */ /* 0x020fe20000400000 */
[----:B------:R-:W-:Y:S01]  /*f2f0*/  HADD2.F32 R0, -RZ, R246.H0_H0 ;  /* 0x200000f6ff007230 */ /* 0x000fe20000004100 */
[----:B------:R-:W-:Y:S01]  /*f300*/  SEL R249, R249, RZ, !P1 ;  /* 0x000000fff9f97207 */ /* 0x000fe20004800000 */
[----:B------:R-:W-:Y:S01]  /*f310*/  HADD2.F32 R3, -RZ, R3.H0_H0 ;  /* 0x20000003ff037230 */ /* 0x000fe20000004100 */
[----:B------:R-:W-:Y:S01]  /*f320*/  SEL R250, R250, RZ, !P0 ;  /* 0x000000fffafa7207 */ /* 0x000fe20004000000 */
[----:B------:R-:W-:Y:S01]  /*f330*/  HADD2.F32 R4, -RZ, R4.H0_H0 ;  /* 0x20000004ff047230 */ /* 0x000fe20000004100 */
[----:B------:R-:W-:Y:S01]  /*f340*/  FMUL R11, R18, R11 ;  /* 0x0000000b120b7220 */ /* 0x000fe20000400000 */
[----:B------:R-:W-:Y:S01]  /*f350*/  FMUL R6, R0, R15 ;  /* 0x0000000f00067220 */ /* 0x000fe20000400000 */
[----:B------:R-:W-:Y:S01]  /*f360*/  HADD2.F32 R0, -RZ, R249.H0_H0 ;  /* 0x200000f9ff007230 */ /* 0x000fe20000004100 */
[----:B------:R-:W-:Y:S01]  /*f370*/  FMUL R171, R22, R171 ;  /* 0x000000ab16ab7220 */ /* 0x000fe20000400000 */
[----:B------:R-:W-:Y:S01]  /*f380*/  HADD2.F32 R250, -RZ, R250.H0_H0 ;  /* 0x200000fafffa7230 */ /* 0x000fe20000004100 */
[----:B------:R-:W-:Y:S01]  /*f390*/  FMUL R3, R3, R10 ;  /* 0x0000000a03037220 */ /* 0x000fe20000400000 */
[----:B------:R-:W-:Y:S01]  /*f3a0*/  FMUL R4, R4, R11 ;  /* 0x0000000b04047220 */ /* 0x000fe20000400000 */
[----:B------:R-:W-:Y:S01]  /*f3b0*/  ISETP.GE.AND P6, PT, R2, c[0x0][0x178], PT ;  /* 0x00005e0002007a0c */ /* 0x000fe20003fc6270 */
[----:B------:R-:W-:Y:S01]  /*f3c0*/  FMUL R0, R0, R5 ;  /* 0x0000000500007220 */ /* 0x000fe20000400000 */
[----:B------:R-:W-:Y:S01]  /*f3d0*/  FMUL R171, R250, R171 ;  /* 0x000000abfaab7220 */ /* 0x000fe20000400000 */
[----:B------:R-:W-:-:S02]  /*f3e0*/  F2FP.PACK_AB R6, R6, R13 ;  /* 0x0000000d0606723e */ /* 0x000fc400000000ff */
[----:B------:R-:W-:Y:S02]  /*f3f0*/  F2FP.PACK_AB R3, R4, R3 ;  /* 0x000000030403723e */ /* 0x000fe400000000ff */
[----:B------:R-:W-:Y:S02]  /*f400*/  PRMT R63, R17, 0x7632, R63 ;  /* 0x00007632113f7816 */ /* 0x000fe4000000003f */
[----:B------:R-:W-:Y:S02]  /*f410*/  F2FP.PACK_AB R0, R171, R0 ;  /* 0x00000000ab00723e */ /* 0x000fe400000000ff */
[----:B------:R-:W-:Y:S02]  /*f420*/  PRMT R2, R6, 0x7632, R2 ;  /* 0x0000763206027816 */ /* 0x000fe40000000002 */
[----:B------:R-:W-:Y:S01]  /*f430*/  PRMT R4, R3, 0x7632, R4 ;  /* 0x0000763203047816 */ /* 0x000fe20000000004 */
[----:B------:R0:W-:Y:S04]  /*f440*/  @!P6 STG.E.U16 [R126.64+0x1e02], R63 ;  /* 0x001e023f7e00e986 */ /* 0x0001e8000c101504 */
[----:B------:R0:W-:Y:S04]  /*f450*/  @!P5 STG.E.U16 [R126.64+0x1e04], R6 ;  /* 0x001e04067e00d986 */ /* 0x0001e8000c101504 */
[----:B------:R0:W-:Y:S04]  /*f460*/  @!P4 STG.E.U16 [R126.64+0x1e06], R2 ;  /* 0x001e06027e00c986 */ /* 0x0001e8000c101504 */
[----:B------:R0:W-:Y:S04]  /*f470*/  @!P3 STG.E.U16 [R126.64+0x1e08], R3 ;  /* 0x001e08037e00b986 */ /* 0x0001e8000c101504 */
[----:B------:R0:W-:Y:S04]  /*f480*/  @!P2 STG.E.U16 [R126.64+0x1e0a], R4 ;  /* 0x001e0a047e00a986 */ /* 0x0001e8000c101504 */
[----:B------:R0:W-:Y:S01]  /*f490*/  @!P1 STG.E.U16 [R126.64+0x1e0c], R0 ;  /* 0x001e0c007e009986 */ /* 0x0001e2000c101504 */
[----:B------:R-:W-:Y:S05]  /*f4a0*/  @P0 EXIT ;  /* 0x000000000000094d */ /* 0x000fea0003800000 */
[----:B0-----:R-:W-:-:S05]  /*f4b0*/  PRMT R63, R0, 0x7632, R63 ;  /* 0x00007632003f7816 */ /* 0x001fca000000003f */
[----:B------:R-:W-:Y:S01]  /*f4c0*/  STG.E.U16 [R126.64+0x1e0e], R63 ;  /* 0x001e0e3f7e007986 */ /* 0x000fe2000c101504 */
[----:B------:R-:W-:Y:S05]  /*f4d0*/  EXIT ;  /* 0x000000000000794d */ /* 0x000fea0003800000 */
.L_x_0:
[----:B------:R-:W-:-:S00]  /*f4e0*/  BRA `(.L_x_0) ;  /* 0xfffffff000007947 */ /* 0x000fc0000383ffff */
[----:B------:R-:W-:-:S00]  /*f4f0*/  NOP ;  /* 0x0000000000007918 */ /* 0x000fc00000000000 */
        /* <DEDUP_REMOVED lines=8> */
.L_x_1:
